	.headerflags	@"EF_CUDA_TEXMODE_UNIFIED EF_CUDA_64BIT_ADDRESS EF_CUDA_ACCELERATORS EF_CUDA_SM90 EF_CUDA_VIRTUAL_SM(EF_CUDA_SM90)"
	.elftype	@"ET_EXEC"


//--------------------- .nv.info                  --------------------------
	.section	.nv.info,"",@"SHT_CUDA_INFO"
	.align	4


	//----- nvinfo : EIATTR_REGCOUNT
	.align		4
        /*0000*/ 	.byte	0x04, 0x2f
        /*0002*/ 	.short	(.L_2 - .L_1)
	.align		4
.L_1:
        /*0004*/ 	.word	index@(triton_poi_fused__log_softmax_convolution_38)
        /*0008*/ 	.word	0x00000028


	//----- nvinfo : EIATTR_MIN_STACK_SIZE
	.align		4
.L_2:
        /*000c*/ 	.byte	0x04, 0x12
        /*000e*/ 	.short	(.L_4 - .L_3)
	.align		4
.L_3:
        /*0010*/ 	.word	index@(triton_poi_fused__log_softmax_convolution_38)
        /*0014*/ 	.word	0x00000000


	//----- nvinfo : EIATTR_FRAME_SIZE
	.align		4
.L_4:
        /*0018*/ 	.byte	0x04, 0x11
        /*001a*/ 	.short	(.L_6 - .L_5)
	.align		4
.L_5:
        /*001c*/ 	.word	index@(triton_poi_fused__log_softmax_convolution_38)
        /*0020*/ 	.word	0x00000000


	//----- nvinfo : EIATTR_MIN_STACK_SIZE
	.align		4
.L_6:
        /*0024*/ 	.byte	0x04, 0x12
        /*0026*/ 	.short	(.L_8 - .L_7)
	.align		4
.L_7:
        /*0028*/ 	.word	index@(triton_poi_fused__log_softmax_convolution_38)
        /*002c*/ 	.word	0x00000000
.L_8:


//--------------------- .nv.info.triton_poi_fused__log_softmax_convolution_38 --------------------------
	.section	.nv.info.triton_poi_fused__log_softmax_convolution_38,"",@"SHT_CUDA_INFO"
	.sectionflags	@""
	.align	4


	//----- nvinfo : EIATTR_CUDA_API_VERSION
	.align		4
        /*0000*/ 	.byte	0x04, 0x37
        /*0002*/ 	.short	(.L_10 - .L_9)
.L_9:
        /*0004*/ 	.word	0x0000007c


	//----- nvinfo : EIATTR_KPARAM_INFO
	.align		4
.L_10:
        /*0008*/ 	.byte	0x04, 0x17
        /*000a*/ 	.short	(.L_12 - .L_11)
.L_11:
        /*000c*/ 	.word	0x00000000
        /*0010*/ 	.short	0x0006
        /*0012*/ 	.short	0x002c
        /*0014*/ 	.byte	0x00, 0xf0, 0x11, 0x00


	//----- nvinfo : EIATTR_KPARAM_INFO
	.align		4
.L_12:
        /*0018*/ 	.byte	0x04, 0x17
        /*001a*/ 	.short	(.L_14 - .L_13)
.L_13:
        /*001c*/ 	.word	0x00000000
        /*0020*/ 	.short	0x0005
        /*0022*/ 	.short	0x0028
        /*0024*/ 	.byte	0x00, 0xf0, 0x11, 0x00


	//----- nvinfo : EIATTR_KPARAM_INFO
	.align		4
.L_14:
        /*0028*/ 	.byte	0x04, 0x17
        /*002a*/ 	.short	(.L_16 - .L_15)
.L_15:
        /*002c*/ 	.word	0x00000000
        /*0030*/ 	.short	0x0004
        /*0032*/ 	.short	0x0020
        /*0034*/ 	.byte	0x00, 0xf4, 0x21, 0x00


	//----- nvinfo : EIATTR_KPARAM_INFO
	.align		4
.L_16:
        /*0038*/ 	.byte	0x04, 0x17
        /*003a*/ 	.short	(.L_18 - .L_17)
.L_17:
        /*003c*/ 	.word	0x00000000
        /*0040*/ 	.short	0x0003
        /*0042*/ 	.short	0x0018
        /*0044*/ 	.byte	0x00, 0xf4, 0x21, 0x00


	//----- nvinfo : EIATTR_KPARAM_INFO
	.align		4
.L_18:
        /*0048*/ 	.byte	0x04, 0x17
        /*004a*/ 	.short	(.L_20 - .L_19)
.L_19:
        /*004c*/ 	.word	0x00000000
        /*0050*/ 	.short	0x0002
        /*0052*/ 	.short	0x0010
        /*0054*/ 	.byte	0x00, 0xf4, 0x21, 0x00


	//----- nvinfo : EIATTR_KPARAM_INFO
	.align		4
.L_20:
        /*0058*/ 	.byte	0x04, 0x17
        /*005a*/ 	.short	(.L_22 - .L_21)
.L_21:
        /*005c*/ 	.word	0x00000000
        /*0060*/ 	.short	0x0001
        /*0062*/ 	.short	0x0008
        /*0064*/ 	.byte	0x00, 0xf4, 0x21, 0x00


	//----- nvinfo : EIATTR_KPARAM_INFO
	.align		4
.L_22:
        /*0068*/ 	.byte	0x04, 0x17
        /*006a*/ 	.short	(.L_24 - .L_23)
.L_23:
        /*006c*/ 	.word	0x00000000
        /*0070*/ 	.short	0x0000
        /*0072*/ 	.short	0x0000
        /*0074*/ 	.byte	0x00, 0xf4, 0x21, 0x00


	//----- nvinfo : EIATTR_SPARSE_MMA_MASK
	.align		4
.L_24:
        /*0078*/ 	.byte	0x03, 0x50
        /*007a*/ 	.short	0x0000


	//----- nvinfo : EIATTR_MAXREG_COUNT
	.align		4
        /*007c*/ 	.byte	0x03, 0x1b
        /*007e*/ 	.short	0x00ff


	//----- nvinfo : EIATTR_EXIT_INSTR_OFFSETS
	.align		4
        /*0080*/ 	.byte	0x04, 0x1c
        /*0082*/ 	.short	(.L_26 - .L_25)


	//   ....[0]....
.L_25:
        /*0084*/ 	.word	0x000026b0


	//   ....[1]....
        /*0088*/ 	.word	0x000026d0


	//----- nvinfo : EIATTR_REQNTID
	.align		4
.L_26:
        /*008c*/ 	.byte	0x04, 0x10
        /*008e*/ 	.short	(.L_28 - .L_27)
.L_27:
        /*0090*/ 	.word	0x00000100
        /*0094*/ 	.word	0x00000001
        /*0098*/ 	.word	0x00000001


	//----- nvinfo : EIATTR_CBANK_PARAM_SIZE
	.align		4
.L_28:
        /*009c*/ 	.byte	0x03, 0x19
        /*009e*/ 	.short	0x0030


	//----- nvinfo : EIATTR_PARAM_CBANK
	.align		4
        /*00a0*/ 	.byte	0x04, 0x0a
        /*00a2*/ 	.short	(.L_30 - .L_29)
	.align		4
.L_29:
        /*00a4*/ 	.word	index@(.nv.constant0.triton_poi_fused__log_softmax_convolution_38)
        /*00a8*/ 	.short	0x0210
        /*00aa*/ 	.short	0x0030


	//----- nvinfo : EIATTR_SW_WAR
	.align		4
.L_30:
        /*00ac*/ 	.byte	0x04, 0x36
        /*00ae*/ 	.short	(.L_32 - .L_31)
.L_31:
        /*00b0*/ 	.word	0x00000008
.L_32:


//--------------------- .nv.callgraph             --------------------------
	.section	.nv.callgraph,"",@"SHT_CUDA_CALLGRAPH"
	.align	4
	.sectionentsize	8
	.align		4
        /*0000*/ 	.word	0x00000000
	.align		4
        /*0004*/ 	.word	0xffffffff
	.align		4
        /*0008*/ 	.word	0x00000000
	.align		4
        /*000c*/ 	.word	0xfffffffe
	.align		4
        /*0010*/ 	.word	0x00000000
	.align		4
        /*0014*/ 	.word	0xfffffffd
	.align		4
        /*0018*/ 	.word	0x00000000
	.align		4
        /*001c*/ 	.word	0xfffffffc


//--------------------- .nv.constant4             --------------------------
	.section	.nv.constant4,"a",@progbits
	.align	8
	.align		8
.nv.constant4:
        /*0000*/ 	.dword	_$_str


//--------------------- .text.triton_poi_fused__log_softmax_convolution_38 --------------------------
	.section	.text.triton_poi_fused__log_softmax_convolution_38,"ax",@progbits
	.align	128
        .global         triton_poi_fused__log_softmax_convolution_38
        .type           triton_poi_fused__log_softmax_convolution_38,@function
        .size           triton_poi_fused__log_softmax_convolution_38,(.L_x_1 - triton_poi_fused__log_softmax_convolution_38)
        .other          triton_poi_fused__log_softmax_convolution_38,@"STO_CUDA_ENTRY STV_DEFAULT"
triton_poi_fused__log_softmax_convolution_38:
.text.triton_poi_fused__log_softmax_convolution_38:
[----:B------:R-:W0:Y:S01]  /*0000*/  LDC R1, c[0x0][0x28] ;  /* 0x00000a00ff017b82 */ /* 0x000e220000000800 */
[----:B------:R-:W1:Y:S07]  /*0010*/  S2R R0, SR_TID.X ;  /* 0x0000000000007919 */ /* 0x000e6e0000002100 */
[----:B------:R-:W2:Y:S01]  /*0020*/  S2UR UR4, SR_CTAID.Y ;  /* 0x00000000000479c3 */ /* 0x000ea20000002600 */
[----:B------:R-:W-:Y:S01]  /*0030*/  HFMA2.MMA R19, -RZ, RZ, 0, 0 ;  /* 0x00000000ff137435 */ /* 0x000fe200000001ff */
[----:B------:R-:W-:Y:S01]  /*0040*/  MOV R28, RZ ;  /* 0x000000ff001c7202 */ /* 0x000fe20000000f00 */
[----:B------:R-:W3:Y:S01]  /*0050*/  S2R R5, SR_CTAID.X ;  /* 0x0000000000057919 */ /* 0x000ee20000002500 */
[----:B------:R-:W-:Y:S01]  /*0060*/  HFMA2.MMA R34, -RZ, RZ, 0, 0 ;  /* 0x00000000ff227435 */ /* 0x000fe200000001ff */
[----:B------:R-:W-:-:S03]  /*0070*/  CS2R R30, SRZ ;  /* 0x00000000001e7805 */ /* 0x000fc6000001ff00 */
[----:B------:R-:W4:Y:S01]  /*0080*/  LDC.64 R10, c[0x0][0x210] ;  /* 0x00008400ff0a7b82 */ /* 0x000f220000000a00 */
[----:B--2---:R-:W-:Y:S01]  /*0090*/  USHF.L.U32 UR4, UR4, 0x6, URZ ;  /* 0x0000000604047899 */ /* 0x004fe2000800063f */
[----:B-1----:R-:W-:Y:S02]  /*00a0*/  SHF.R.U32.HI R7, RZ, 0x4, R0 ;  /* 0x00000004ff077819 */ /* 0x002fe40000011600 */
[----:B------:R-:W-:Y:S02]  /*00b0*/  SHF.L.U32 R0, R0, 0x2, RZ ;  /* 0x0000000200007819 */ /* 0x000fe400000006ff */
[----:B------:R-:W-:Y:S02]  /*00c0*/  SGXT.U32 R7, R7, 0x4 ;  /* 0x000000040707781a */ /* 0x000fe40000000000 */
[----:B------:R-:W-:Y:S02]  /*00d0*/  LOP3.LUT R0, R0, 0x3c, RZ, 0xc0, !PT ;  /* 0x0000003c00007812 */ /* 0x000fe400078ec0ff */
[----:B------:R-:W-:Y:S01]  /*00e0*/  LOP3.LUT R7, R7, UR4, RZ, 0xfc, !PT ;  /* 0x0000000407077c12 */ /* 0x000fe2000f8efcff */
[----:B------:R-:W-:Y:S01]  /*00f0*/  ULDC.64 UR4, c[0x0][0x208] ;  /* 0x0000820000047ab9 */ /* 0x000fe20000000a00 */
[----:B---3--:R-:W-:-:S02]  /*0100*/  LEA R4, R5, R0, 0x6 ;  /* 0x0000000005047211 */ /* 0x008fc400078e30ff */
[C---:B------:R-:W-:Y:S01]  /*0110*/  LOP3.LUT R6, R7.reuse, 0x10, RZ, 0xfc, !PT ;  /* 0x0000001007067812 */ /* 0x040fe200078efcff */
[C---:B------:R-:W-:Y:S01]  /*0120*/  IMAD.HI R35, R7.reuse, 0x30c30c31, RZ ;  /* 0x30c30c3107237827 */ /* 0x040fe200078e02ff */
[C---:B------:R-:W-:Y:S02]  /*0130*/  LOP3.LUT R3, R7.reuse, 0x20, RZ, 0xfc, !PT ;  /* 0x0000002007037812 */ /* 0x040fe400078efcff */
[----:B------:R-:W-:Y:S01]  /*0140*/  ISETP.GE.AND P3, PT, R7, 0x54, PT ;  /* 0x000000540700780c */ /* 0x000fe20003f66270 */
[C---:B------:R-:W-:Y:S01]  /*0150*/  IMAD.HI R18, R6.reuse, 0x30c30c31, RZ ;  /* 0x30c30c3106127827 */ /* 0x040fe200078e02ff */
[----:B------:R-:W-:Y:S02]  /*0160*/  SHF.R.U32.HI R2, RZ, 0x1f, R35 ;  /* 0x0000001fff027819 */ /* 0x000fe40000011623 */
[----:B------:R-:W-:Y:S01]  /*0170*/  ISETP.GE.AND P2, PT, R6, 0x54, PT ;  /* 0x000000540600780c */ /* 0x000fe20003f46270 */
[----:B------:R-:W-:Y:S01]  /*0180*/  IMAD R13, R4, 0x15, RZ ;  /* 0x00000015040d7824 */ /* 0x000fe200078e02ff */
[----:B------:R-:W-:Y:S01]  /*0190*/  SHF.R.U32.HI R5, RZ, 0x1f, R18 ;  /* 0x0000001fff057819 */ /* 0x000fe20000011612 */
[----:B------:R-:W-:Y:S01]  /*01a0*/  IMAD.HI R16, R3, 0x30c30c31, RZ ;  /* 0x30c30c3103107827 */ /* 0x000fe200078e02ff */
[----:B------:R-:W-:-:S02]  /*01b0*/  LEA.HI.SX32 R35, R35, R2, 0x1e ;  /* 0x0000000223237211 */ /* 0x000fc400078ff2ff */
[----:B------:R-:W-:Y:S02]  /*01c0*/  LEA.HI.SX32 R18, R18, R5, 0x1e ;  /* 0x0000000512127211 */ /* 0x000fe400078ff2ff */
[----:B------:R-:W-:Y:S01]  /*01d0*/  IADD3 R24, R13, 0x15, RZ ;  /* 0x000000150d187810 */ /* 0x000fe20007ffe0ff */
[C---:B------:R-:W-:Y:S01]  /*01e0*/  IMAD R12, R35.reuse, -0x15, R7 ;  /* 0xffffffeb230c7824 */ /* 0x040fe200078e0207 */
[----:B------:R-:W-:Y:S01]  /*01f0*/  IADD3 R23, R13, 0x2a, RZ ;  /* 0x0000002a0d177810 */ /* 0x000fe20007ffe0ff */
[C---:B------:R-:W-:Y:S01]  /*0200*/  IMAD R14, R18.reuse, -0x15, R6 ;  /* 0xffffffeb120e7824 */ /* 0x040fe200078e0206 */
[----:B------:R-:W-:Y:S01]  /*0210*/  SHF.R.U32.HI R9, RZ, 0x1f, R16 ;  /* 0x0000001fff097819 */ /* 0x000fe20000011610 */
[----:B------:R-:W-:Y:S01]  /*0220*/  IMAD R2, R35, 0x15000, R12 ;  /* 0x0001500023027824 */ /* 0x000fe200078e020c */
[----:B------:R-:W-:Y:S01]  /*0230*/  IADD3 R13, R13, 0x3f, RZ ;  /* 0x0000003f0d0d7810 */ /* 0x000fe20007ffe0ff */
[----:B------:R-:W-:Y:S01]  /*0240*/  IMAD R0, R18, 0x15000, R14 ;  /* 0x0001500012007824 */ /* 0x000fe200078e020e */
[----:B------:R-:W-:Y:S01]  /*0250*/  LEA.HI.SX32 R16, R16, R9, 0x1e ;  /* 0x0000000910107211 */ /* 0x000fe200078ff2ff */
[C---:B------:R-:W-:Y:S01]  /*0260*/  IMAD R37, R4.reuse, 0x15, R2 ;  /* 0x0000001504257824 */ /* 0x040fe200078e0202 */
[----:B------:R-:W-:Y:S01]  /*0270*/  IADD3 R27, R23, R2, RZ ;  /* 0x00000002171b7210 */ /* 0x000fe20007ffe0ff */
[----:B------:R-:W-:Y:S01]  /*0280*/  IMAD R9, R4, 0x15, R0 ;  /* 0x0000001504097824 */ /* 0x000fe200078e0200 */
[----:B------:R-:W-:-:S02]  /*0290*/  IADD3 R21, R13, R2, RZ ;  /* 0x000000020d157210 */ /* 0x000fc40007ffe0ff */
[----:B------:R-:W-:Y:S01]  /*02a0*/  IADD3 R33, R24, R2, RZ ;  /* 0x0000000218217210 */ /* 0x000fe20007ffe0ff */
[--C-:B----4-:R-:W-:Y:S01]  /*02b0*/  IMAD.WIDE R26, R27, 0x4, R10.reuse ;  /* 0x000000041b1a7825 */ /* 0x110fe200078e020a */
[----:B------:R-:W-:Y:S02]  /*02c0*/  IADD3 R5, R24, R0, RZ ;  /* 0x0000000018057210 */ /* 0x000fe40007ffe0ff */
[----:B------:R-:W-:Y:S01]  /*02d0*/  IADD3 R15, R23, R0, RZ ;  /* 0x00000000170f7210 */ /* 0x000fe20007ffe0ff */
[--C-:B------:R-:W-:Y:S01]  /*02e0*/  IMAD.WIDE R20, R21, 0x4, R10.reuse ;  /* 0x0000000415147825 */ /* 0x100fe200078e020a */
[----:B------:R1:W2:Y:S03]  /*02f0*/  @!P3 LDG.E.EL R19, desc[UR4][R26.64] ;  /* 0x000000041a13b981 */ /* 0x0002a6000c2e1900 */
[----:B------:R-:W-:Y:S01]  /*0300*/  IMAD.WIDE R8, R9, 0x4, R10 ;  /* 0x0000000409087825 */ /* 0x000fe200078e020a */
[----:B------:R3:W4:Y:S03]  /*0310*/  @!P3 LDG.E.EL R28, desc[UR4][R20.64] ;  /* 0x00000004141cb981 */ /* 0x000726000c2e1900 */
[----:B------:R-:W-:Y:S01]  /*0320*/  IMAD R29, R16, -0x15, R3 ;  /* 0xffffffeb101d7824 */ /* 0x000fe200078e0203 */
[----:B------:R5:W2:Y:S01]  /*0330*/  @!P2 LDG.E.EL R34, desc[UR4][R8.64] ;  /* 0x000000040822a981 */ /* 0x000aa2000c2e1900 */
[----:B------:R-:W-:Y:S01]  /*0340*/  IMAD.WIDE R32, R33, 0x4, R10 ;  /* 0x0000000421207825 */ /* 0x000fe200078e020a */
[----:B-1----:R-:W-:-:S02]  /*0350*/  CS2R R26, SRZ ;  /* 0x00000000001a7805 */ /* 0x002fc4000001ff00 */
[----:B------:R-:W-:Y:S01]  /*0360*/  ISETP.GE.AND P1, PT, R3, 0x54, PT ;  /* 0x000000540300780c */ /* 0x000fe20003f26270 */
[--C-:B------:R-:W-:Y:S01]  /*0370*/  IMAD.WIDE R36, R37, 0x4, R10.reuse ;  /* 0x0000000425247825 */ /* 0x100fe200078e020a */
[----:B------:R1:W2:Y:S03]  /*0380*/  @!P3 LDG.E.EL R30, desc[UR4][R32.64] ;  /* 0x00000004201eb981 */ /* 0x0002a6000c2e1900 */
[--C-:B---3--:R-:W-:Y:S01]  /*0390*/  IMAD.WIDE R20, R5, 0x4, R10.reuse ;  /* 0x0000000405147825 */ /* 0x108fe200078e020a */
[----:B------:R-:W-:Y:S01]  /*03a0*/  IADD3 R5, R13, R0, RZ ;  /* 0x000000000d057210 */ /* 0x000fe20007ffe0ff */
[----:B------:R-:W3:Y:S02]  /*03b0*/  @!P3 LDG.E.EL R31, desc[UR4][R36.64] ;  /* 0x00000004241fb981 */ /* 0x000ee4000c2e1900 */
[----:B-----5:R-:W-:Y:S02]  /*03c0*/  IMAD.WIDE R8, R15, 0x4, R10 ;  /* 0x000000040f087825 */ /* 0x020fe400078e020a */
[----:B------:R-:W5:Y:S02]  /*03d0*/  @!P2 LDG.E.EL R26, desc[UR4][R20.64] ;  /* 0x00000004141aa981 */ /* 0x000f64000c2e1900 */
[----:B------:R-:W-:Y:S01]  /*03e0*/  IMAD R2, R16, 0x15000, R29 ;  /* 0x0001500010027824 */ /* 0x000fe200078e021d */
[----:B-1----:R-:W-:Y:S01]  /*03f0*/  MOV R32, RZ ;  /* 0x000000ff00207202 */ /* 0x002fe20000000f00 */
[----:B------:R1:W2:Y:S03]  /*0400*/  @!P2 LDG.E.EL R27, desc[UR4][R8.64] ;  /* 0x00000004081ba981 */ /* 0x0002a6000c2e1900 */
[----:B------:R-:W-:Y:S01]  /*0410*/  IADD3 R15, R24, R2, RZ ;  /* 0x00000002180f7210 */ /* 0x000fe20007ffe0ff */
[----:B-1----:R-:W-:Y:S01]  /*0420*/  IMAD.WIDE R8, R5, 0x4, R10 ;  /* 0x0000000405087825 */ /* 0x002fe200078e020a */
[----:B------:R-:W-:-:S02]  /*0430*/  LOP3.LUT R5, R7, 0x30, RZ, 0xfc, !PT ;  /* 0x0000003007057812 */ /* 0x000fc400078efcff */
[----:B------:R-:W-:Y:S01]  /*0440*/  CS2R R20, SRZ ;  /* 0x0000000000147805 */ /* 0x000fe2000001ff00 */
[----:B------:R-:W-:Y:S01]  /*0450*/  HFMA2.MMA R0, -RZ, RZ, 0, 0 ;  /* 0x00000000ff007435 */ /* 0x000fe200000001ff */
[----:B------:R1:W2:Y:S01]  /*0460*/  @!P2 LDG.E.EL R32, desc[UR4][R8.64] ;  /* 0x000000040820a981 */ /* 0x0002a2000c2e1900 */
[----:B------:R-:W-:-:S05]  /*0470*/  IMAD.HI R17, R5, 0x30c30c31, RZ ;  /* 0x30c30c3105117827 */ /* 0x000fca00078e02ff */
[----:B------:R-:W-:Y:S01]  /*0480*/  SHF.R.U32.HI R22, RZ, 0x1f, R17 ;  /* 0x0000001fff167819 */ /* 0x000fe20000011611 */
[----:B-1----:R-:W-:Y:S01]  /*0490*/  IMAD.WIDE R8, R15, 0x4, R10 ;  /* 0x000000040f087825 */ /* 0x002fe200078e020a */
[----:B------:R-:W-:-:S04]  /*04a0*/  IADD3 R15, R23, R2, RZ ;  /* 0x00000002170f7210 */ /* 0x000fc80007ffe0ff */
[----:B------:R1:W2:Y:S01]  /*04b0*/  @!P1 LDG.E.EL R20, desc[UR4][R8.64] ;  /* 0x0000000408149981 */ /* 0x0002a2000c2e1900 */
[----:B------:R-:W-:Y:S01]  /*04c0*/  LEA.HI.SX32 R17, R17, R22, 0x1e ;  /* 0x0000001611117211 */ /* 0x000fe200078ff2ff */
[----:B-1----:R-:W-:Y:S01]  /*04d0*/  IMAD.WIDE R8, R15, 0x4, R10 ;  /* 0x000000040f087825 */ /* 0x002fe200078e020a */
[----:B------:R-:W-:-:S04]  /*04e0*/  IADD3 R15, R13, R2, RZ ;  /* 0x000000020d0f7210 */ /* 0x000fc80007ffe0ff */
[----:B------:R1:W2:Y:S01]  /*04f0*/  @!P1 LDG.E.EL R0, desc[UR4][R8.64] ;  /* 0x0000000408009981 */ /* 0x0002a2000c2e1900 */
[----:B------:R-:W-:Y:S01]  /*0500*/  IMAD R37, R4, 0x15, R2 ;  /* 0x0000001504257824 */ /* 0x000fe200078e0202 */
[----:B------:R-:W-:Y:S02]  /*0510*/  ISETP.GE.AND P0, PT, R5, 0x54, PT ;  /* 0x000000540500780c */ /* 0x000fe40003f06270 */
[----:B------:R-:W-:Y:S01]  /*0520*/  MOV R2, RZ ;  /* 0x000000ff00027202 */ /* 0x000fe20000000f00 */
[----:B-1----:R-:W-:-:S04]  /*0530*/  IMAD.WIDE R8, R15, 0x4, R10 ;  /* 0x000000040f087825 */ /* 0x002fc800078e020a */
[C---:B------:R-:W-:Y:S01]  /*0540*/  IMAD R15, R17.reuse, -0x15, R5 ;  /* 0xffffffeb110f7824 */ /* 0x040fe200078e0205 */
[----:B------:R-:W-:Y:S01]  /*0550*/  HFMA2.MMA R25, -RZ, RZ, 0, 0 ;  /* 0x00000000ff197435 */ /* 0x000fe200000001ff */
[----:B------:R1:W2:Y:S02]  /*0560*/  @!P1 LDG.E.EL R2, desc[UR4][R8.64] ;  /* 0x0000000408029981 */ /* 0x0002a4000c2e1900 */
[----:B------:R-:W-:-:S04]  /*0570*/  IMAD R22, R17, 0x15000, R15 ;  /* 0x0001500011167824 */ /* 0x000fc800078e020f */
[----:B------:R-:W-:-:S04]  /*0580*/  IMAD R33, R4, 0x15, R22 ;  /* 0x0000001504217824 */ /* 0x000fc800078e0216 */
[--C-:B-1----:R-:W-:Y:S01]  /*0590*/  IMAD.WIDE R8, R33, 0x4, R10.reuse ;  /* 0x0000000421087825 */ /* 0x102fe200078e020a */
[----:B------:R-:W-:Y:S02]  /*05a0*/  IADD3 R33, R24, R22, RZ ;  /* 0x0000001618217210 */ /* 0x000fe40007ffe0ff */
[----:B------:R-:W-:Y:S02]  /*05b0*/  MOV R24, RZ ;  /* 0x000000ff00187202 */ /* 0x000fe40000000f00 */
[----:B------:R1:W2:Y:S02]  /*05c0*/  @!P0 LDG.E.EL R25, desc[UR4][R8.64] ;  /* 0x0000000408198981 */ /* 0x0002a4000c2e1900 */
[----:B-1----:R-:W-:Y:S01]  /*05d0*/  IMAD.WIDE R8, R33, 0x4, R10 ;  /* 0x0000000421087825 */ /* 0x002fe200078e020a */
[----:B------:R-:W-:Y:S01]  /*05e0*/  IADD3 R33, R23, R22, RZ ;  /* 0x0000001617217210 */ /* 0x000fe20007ffe0ff */
[----:B------:R-:W-:-:S03]  /*05f0*/  HFMA2.MMA R23, -RZ, RZ, 0, 0 ;  /* 0x00000000ff177435 */ /* 0x000fc600000001ff */
[----:B------:R1:W2:Y:S02]  /*0600*/  @!P0 LDG.E.EL R24, desc[UR4][R8.64] ;  /* 0x0000000408188981 */ /* 0x0002a4000c2e1900 */
[----:B-1----:R-:W-:-:S05]  /*0610*/  IMAD.WIDE R8, R33, 0x4, R10 ;  /* 0x0000000421087825 */ /* 0x002fca00078e020a */
[----:B------:R1:W2:Y:S02]  /*0620*/  @!P0 LDG.E.EL R23, desc[UR4][R8.64] ;  /* 0x0000000408178981 */ /* 0x0002a4000c2e1900 */
[----:B-1----:R-:W1:Y:S01]  /*0630*/  LDC.64 R8, c[0x0][0x218] ;  /* 0x00008600ff087b82 */ /* 0x002e620000000a00 */
[----:B------:R-:W-:Y:S01]  /*0640*/  IADD3 R13, R13, R22, RZ ;  /* 0x000000160d0d7210 */ /* 0x000fe20007ffe0ff */
[----:B------:R-:W-:Y:S01]  /*0650*/  IMAD.WIDE R36, R37, 0x4, R10 ;  /* 0x0000000425247825 */ /* 0x000fe200078e020a */
[----:B------:R-:W-:-:S03]  /*0660*/  MOV R22, RZ ;  /* 0x000000ff00167202 */ /* 0x000fc60000000f00 */
[----:B------:R-:W-:Y:S01]  /*0670*/  IMAD.WIDE R10, R13, 0x4, R10 ;  /* 0x000000040d0a7825 */ /* 0x000fe200078e020a */
[----:B------:R-:W-:Y:S01]  /*0680*/  HFMA2.MMA R13, -RZ, RZ, 0, 0 ;  /* 0x00000000ff0d7435 */ /* 0x000fe200000001ff */
[----:B------:R1:W2:Y:S04]  /*0690*/  @!P1 LDG.E.EL R21, desc[UR4][R36.64] ;  /* 0x0000000424159981 */ /* 0x0002a8000c2e1900 */
[----:B------:R1:W2:Y:S02]  /*06a0*/  @!P0 LDG.E.EL R22, desc[UR4][R10.64] ;  /* 0x000000040a168981 */ /* 0x0002a4000c2e1900 */
[----:B01----:R-:W0:Y:S01]  /*06b0*/  LDC.64 R36, c[0x0][0x220] ;  /* 0x00008800ff247b82 */ /* 0x003e220000000a00 */
[----:B------:R-:W-:Y:S01]  /*06c0*/  IMAD.WIDE R10, R29, 0x4, R8 ;  /* 0x000000041d0a7825 */ /* 0x000fe200078e0208 */
[----:B------:R-:W-:-:S04]  /*06d0*/  MOV R29, RZ ;  /* 0x000000ff001d7202 */ /* 0x000fc80000000f00 */
[----:B------:R1:W2:Y:S02]  /*06e0*/  @!P1 LDG.E.EL R13, desc[UR4][R10.64] ;  /* 0x000000040a0d9981 */ /* 0x0002a4000c2e1900 */
[----:B-1----:R-:W-:Y:S01]  /*06f0*/  IMAD.WIDE R10, R12, 0x4, R8 ;  /* 0x000000040c0a7825 */ /* 0x002fe200078e0208 */
[----:B------:R-:W-:-:S04]  /*0700*/  HFMA2.MMA R12, -RZ, RZ, 0, 0 ;  /* 0x00000000ff0c7435 */ /* 0x000fc800000001ff */
[----:B------:R1:W3:Y:S02]  /*0710*/  @!P3 LDG.E.EL R29, desc[UR4][R10.64] ;  /* 0x000000040a1db981 */ /* 0x0002e4000c2e1900 */
[----:B-1----:R-:W-:-:S05]  /*0720*/  IMAD.WIDE R10, R15, 0x4, R8 ;  /* 0x000000040f0a7825 */ /* 0x002fca00078e0208 */
[----:B------:R1:W3:Y:S01]  /*0730*/  @!P0 LDG.E.EL R12, desc[UR4][R10.64] ;  /* 0x000000040a0c8981 */ /* 0x0002e2000c2e1900 */
[----:B------:R-:W-:Y:S01]  /*0740*/  MOV R33, RZ ;  /* 0x000000ff00217202 */ /* 0x000fe20000000f00 */
[----:B------:R-:W-:Y:S01]  /*0750*/  IMAD.WIDE R8, R14, 0x4, R8 ;  /* 0x000000040e087825 */ /* 0x000fe200078e0208 */
[----:B------:R-:W-:-:S04]  /*0760*/  LEA R16, R16, R4, 0xc ;  /* 0x0000000410107211 */ /* 0x000fc800078e60ff */
[----:B------:R0:W4:Y:S01]  /*0770*/  @!P2 LDG.E.EL R33, desc[UR4][R8.64] ;  /* 0x000000040821a981 */ /* 0x000122000c2e1900 */
[----:B-1----:R-:W-:Y:S02]  /*0780*/  CS2R R10, SRZ ;  /* 0x00000000000a7805 */ /* 0x002fe4000001ff00 */
[----:B0-----:R-:W-:Y:S01]  /*0790*/  CS2R R8, SRZ ;  /* 0x0000000000087805 */ /* 0x001fe2000001ff00 */
[C---:B--2---:R-:W-:Y:S01]  /*07a0*/  FADD R2, R13.reuse, R2 ;  /* 0x000000020d027221 */ /* 0x044fe20000000000 */
[C---:B------:R-:W-:Y:S01]  /*07b0*/  FADD R0, R13.reuse, R0 ;  /* 0x000000000d007221 */ /* 0x040fe20000000000 */
[C---:B------:R-:W-:Y:S01]  /*07c0*/  FADD R20, R13.reuse, R20 ;  /* 0x000000140d147221 */ /* 0x040fe20000000000 */
[----:B------:R-:W-:Y:S01]  /*07d0*/  FADD R21, R13, R21 ;  /* 0x000000150d157221 */ /* 0x000fe20000000000 */
[C---:B---3--:R-:W-:Y:S01]  /*07e0*/  FADD R22, R12.reuse, R22 ;  /* 0x000000160c167221 */ /* 0x048fe20000000000 */
[C---:B------:R-:W-:Y:S01]  /*07f0*/  FADD R23, R12.reuse, R23 ;  /* 0x000000170c177221 */ /* 0x040fe20000000000 */
[C---:B------:R-:W-:Y:S01]  /*0800*/  FADD R24, R12.reuse, R24 ;  /* 0x000000180c187221 */ /* 0x040fe20000000000 */
[----:B------:R-:W-:Y:S01]  /*0810*/  FADD R25, R12, R25 ;  /* 0x000000190c197221 */ /* 0x000fe20000000000 */
[----:B------:R-:W-:-:S05]  /*0820*/  IMAD.WIDE R12, R16, 0x4, R36 ;  /* 0x00000004100c7825 */ /* 0x000fca00078e0224 */
[----:B------:R0:W2:Y:S01]  /*0830*/  @!P1 LDG.E.EL.128 R8, desc[UR4][R12.64] ;  /* 0x000000040c089981 */ /* 0x0000a2000c2e1d00 */
[----:B------:R-:W-:-:S05]  /*0840*/  LEA R17, R17, R4, 0xc ;  /* 0x0000000411117211 */ /* 0x000fca00078e60ff */
[----:B0-----:R-:W-:-:S04]  /*0850*/  IMAD.WIDE R12, R17, 0x4, R36 ;  /* 0x00000004110c7825 */ /* 0x001fc800078e0224 */
[----:B--2---:R-:W-:Y:S01]  /*0860*/  FADD R2, R2, -R11 ;  /* 0x8000000b02027221 */ /* 0x004fe20000000000 */
[----:B------:R-:W-:Y:S01]  /*0870*/  FADD R0, R0, -R10 ;  /* 0x8000000a00007221 */ /* 0x000fe20000000000 */
[----:B------:R-:W-:Y:S01]  /*0880*/  FADD R20, R20, -R9 ;  /* 0x8000000914147221 */ /* 0x000fe20000000000 */
[----:B------:R-:W-:Y:S01]  /*0890*/  FADD R21, R21, -R8 ;  /* 0x8000000815157221 */ /* 0x000fe20000000000 */
[----:B------:R-:W-:Y:S02]  /*08a0*/  CS2R R8, SRZ ;  /* 0x0000000000087805 */ /* 0x000fe4000001ff00 */
[----:B------:R-:W-:-:S06]  /*08b0*/  CS2R R10, SRZ ;  /* 0x00000000000a7805 */ /* 0x000fcc000001ff00 */
[----:B------:R0:W2:Y:S01]  /*08c0*/  @!P0 LDG.E.EL.128 R8, desc[UR4][R12.64] ;  /* 0x000000040c088981 */ /* 0x0000a2000c2e1d00 */
[----:B------:R-:W-:Y:S02]  /*08d0*/  LEA R18, R18, R4, 0xc ;  /* 0x0000000412127211 */ /* 0x000fe400078e60ff */
[----:B------:R-:W-:Y:S02]  /*08e0*/  CS2R R14, SRZ ;  /* 0x00000000000e7805 */ /* 0x000fe4000001ff00 */
[----:B0-----:R-:W-:Y:S01]  /*08f0*/  CS2R R12, SRZ ;  /* 0x00000000000c7805 */ /* 0x001fe2000001ff00 */
[----:B--2---:R-:W-:Y:S01]  /*0900*/  FADD R24, R24, -R9 ;  /* 0x8000000918187221 */ /* 0x004fe20000000000 */
[----:B------:R-:W-:Y:S01]  /*0910*/  FADD R25, R25, -R8 ;  /* 0x8000000819197221 */ /* 0x000fe20000000000 */
[----:B------:R-:W-:-:S05]  /*0920*/  IMAD.WIDE R8, R18, 0x4, R36 ;  /* 0x0000000412087825 */ /* 0x000fca00078e0224 */
[----:B------:R0:W2:Y:S01]  /*0930*/  @!P2 LDG.E.EL.128 R12, desc[UR4][R8.64] ;  /* 0x00000004080ca981 */ /* 0x0000a2000c2e1d00 */
[----:B------:R-:W-:Y:S01]  /*0940*/  FADD R23, R23, -R10 ;  /* 0x8000000a17177221 */ /* 0x000fe20000000000 */
[----:B----4-:R-:W-:Y:S01]  /*0950*/  FADD R10, R33, R32 ;  /* 0x00000020210a7221 */ /* 0x010fe20000000000 */
[----:B------:R-:W-:Y:S01]  /*0960*/  LEA R35, R35, R4, 0xc ;  /* 0x0000000423237211 */ /* 0x000fe200078e60ff */
[----:B-----5:R-:W-:Y:S01]  /*0970*/  FADD R32, R33, R26 ;  /* 0x0000001a21207221 */ /* 0x020fe20000000000 */
[----:B------:R-:W-:-:S03]  /*0980*/  FADD R22, R22, -R11 ;  /* 0x8000000b16167221 */ /* 0x000fc60000000000 */
[----:B------:R-:W-:Y:S01]  /*0990*/  IMAD.WIDE R36, R35, 0x4, R36 ;  /* 0x0000000423247825 */ /* 0x000fe200078e0224 */
[----:B0-----:R-:W-:-:S03]  /*09a0*/  CS2R R8, SRZ ;  /* 0x0000000000087805 */ /* 0x001fc6000001ff00 */
[----:B--2---:R-:W-:Y:S01]  /*09b0*/  FADD R26, R10, -R15 ;  /* 0x8000000f0a1a7221 */ /* 0x004fe20000000000 */
[----:B------:R-:W-:-:S06]  /*09c0*/  CS2R R10, SRZ ;  /* 0x00000000000a7805 */ /* 0x000fcc000001ff00 */
[----:B------:R0:W2:Y:S02]  /*09d0*/  @!P3 LDG.E.EL.128 R8, desc[UR4][R36.64] ;  /* 0x000000042408b981 */ /* 0x0000a4000c2e1d00 */
[----:B0-----:R-:W0:Y:S01]  /*09e0*/  LDC.64 R36, c[0x0][0x228] ;  /* 0x00008a00ff247b82 */ /* 0x001e220000000a00 */
[C---:B------:R-:W-:Y:S01]  /*09f0*/  FADD R27, R33.reuse, R27 ;  /* 0x0000001b211b7221 */ /* 0x040fe20000000000 */
[----:B------:R-:W-:-:S03]  /*0a00*/  FADD R34, R33, R34 ;  /* 0x0000002221227221 */ /* 0x000fc60000000000 */
[----:B------:R-:W-:Y:S01]  /*0a10*/  FADD R27, R27, -R14 ;  /* 0x8000000e1b1b7221 */ /* 0x000fe20000000000 */
[C---:B------:R-:W-:Y:S01]  /*0a20*/  FADD R14, R29.reuse, R19 ;  /* 0x000000131d0e7221 */ /* 0x040fe20000000000 */
[C---:B------:R-:W-:Y:S01]  /*0a30*/  FADD R28, R29.reuse, R28 ;  /* 0x0000001c1d1c7221 */ /* 0x040fe20000000000 */
[C---:B------:R-:W-:Y:S01]  /*0a40*/  FADD R19, R29.reuse, R30 ;  /* 0x0000001e1d137221 */ /* 0x040fe20000000000 */
[----:B------:R-:W-:Y:S01]  /*0a50*/  FADD R31, R29, R31 ;  /* 0x0000001f1d1f7221 */ /* 0x000fe20000000000 */
[----:B------:R-:W-:Y:S01]  /*0a60*/  FADD R29, R32, -R13 ;  /* 0x8000000d201d7221 */ /* 0x000fe20000000000 */
[----:B------:R-:W-:Y:S01]  /*0a70*/  FADD R30, R34, -R12 ;  /* 0x8000000c221e7221 */ /* 0x000fe20000000000 */
[----:B------:R-:W-:Y:S01]  /*0a80*/  CS2R R12, SRZ ;  /* 0x00000000000c7805 */ /* 0x000fe2000001ff00 */
[----:B0-----:R-:W-:-:S04]  /*0a90*/  IMAD.WIDE R32, R35, 0x4, R36 ;  /* 0x0000000423207825 */ /* 0x001fc800078e0224 */
[----:B--2---:R-:W-:Y:S01]  /*0aa0*/  FADD R10, R14, -R10 ;  /* 0x8000000a0e0a7221 */ /* 0x004fe20000000000 */
[----:B------:R-:W-:-:S06]  /*0ab0*/  CS2R R14, SRZ ;  /* 0x00000000000e7805 */ /* 0x000fcc000001ff00 */
[----:B------:R-:W2:Y:S01]  /*0ac0*/  @!P3 LDG.E.EL.128 R12, desc[UR4][R32.64] ;  /* 0x00000004200cb981 */ /* 0x000ea2000c2e1d00 */
[----:B------:R-:W-:Y:S01]  /*0ad0*/  FADD R9, R19, -R9 ;  /* 0x8000000913097221 */ /* 0x000fe20000000000 */
[----:B------:R-:W-:Y:S01]  /*0ae0*/  FADD R11, R28, -R11 ;  /* 0x8000000b1c0b7221 */ /* 0x000fe20000000000 */
[----:B------:R-:W-:Y:S01]  /*0af0*/  FADD R8, R31, -R8 ;  /* 0x800000081f087221 */ /* 0x000fe20000000000 */
[----:B--2---:R-:W-:-:S13]  /*0b00*/  FSETP.GEU.AND P4, PT, R12, 1.175494350822287508e-38, PT ;  /* 0x008000000c00780b */ /* 0x004fda0003f8e000 */
[----:B------:R-:W-:-:S05]  /*0b10*/  @!P4 FMUL R12, R12, 8388608 ;  /* 0x4b0000000c0cc820 */ /* 0x000fca0000400000 */
[----:B------:R-:W-:-:S04]  /*0b20*/  IADD3 R19, R12, -0x3f2aaaab, RZ ;  /* 0xc0d555550c137810 */ /* 0x000fc80007ffe0ff */
[----:B------:R-:W-:-:S04]  /*0b30*/  LOP3.LUT R19, R19, 0xff800000, RZ, 0xc0, !PT ;  /* 0xff80000013137812 */ /* 0x000fc800078ec0ff */
[----:B------:R-:W-:Y:S02]  /*0b40*/  IADD3 R28, R12, -R19, RZ ;  /* 0x800000130c1c7210 */ /* 0x000fe40007ffe0ff */
[----:B------:R-:W-:-:S03]  /*0b50*/  I2FP.F32.S32 R34, R19 ;  /* 0x0000001300227245 */ /* 0x000fc60000201400 */
[----:B------:R-:W-:Y:S01]  /*0b60*/  FADD R19, R28, -1 ;  /* 0xbf8000001c137421 */ /* 0x000fe20000000000 */
[----:B------:R-:W-:-:S10]  /*0b70*/  HFMA2.MMA R28, -RZ, RZ, 1.5048828125, 33.21875 ;  /* 0x3e055027ff1c7435 */ /* 0x000fd400000001ff */
[----:B------:R-:W-:-:S04]  /*0b80*/  FFMA.FTZ R32, R19, -R28, 0.14084610342979431152 ;  /* 0x3e1039f613207423 */ /* 0x000fc8000001081c */
[----:B------:R-:W-:-:S04]  /*0b90*/  FFMA.FTZ R32, R19, R32, -0.12148627638816833496 ;  /* 0xbdf8cdcc13207423 */ /* 0x000fc80000010020 */
[----:B------:R-:W-:-:S04]  /*0ba0*/  FFMA.FTZ R32, R19, R32, 0.13980610668659210205 ;  /* 0x3e0f295513207423 */ /* 0x000fc80000010020 */
[----:B------:R-:W-:Y:S01]  /*0bb0*/  FFMA.FTZ R32, R19, R32, -0.16684235632419586182 ;  /* 0xbe2ad8b913207423 */ /* 0x000fe20000010020 */
[----:B------:R-:W-:-:S03]  /*0bc0*/  FSETP.GEU.AND P6, PT, R13, 1.175494350822287508e-38, PT ;  /* 0x008000000d00780b */ /* 0x000fc60003fce000 */
[----:B------:R-:W-:-:S04]  /*0bd0*/  FFMA.FTZ R32, R19, R32, 0.20012299716472625732 ;  /* 0x3e4ced0b13207423 */ /* 0x000fc80000010020 */
[----:B------:R-:W-:-:S04]  /*0be0*/  FFMA.FTZ R32, R19, R32, -0.24999669194221496582 ;  /* 0xbe7fff2213207423 */ /* 0x000fc80000010020 */
[----:B------:R-:W-:Y:S01]  /*0bf0*/  FFMA.FTZ R32, R19, R32, 0.33333182334899902344 ;  /* 0x3eaaaa7813207423 */ /* 0x000fe20000010020 */
[----:B------:R-:W-:-:S03]  /*0c00*/  FSEL R31, RZ, -23, P4 ;  /* 0xc1b80000ff1f7808 */ /* 0x000fc60002000000 */
[----:B------:R-:W-:Y:S01]  /*0c10*/  FFMA.FTZ R32, R19, R32, -0.5 ;  /* 0xbf00000013207423 */ /* 0x000fe20000010020 */
[----:B------:R-:W-:Y:S01]  /*0c20*/  @!P6 FMUL R13, R13, 8388608 ;  /* 0x4b0000000d0de820 */ /* 0x000fe20000400000 */
[----:B------:R-:W-:Y:S02]  /*0c30*/  ISETP.GE.U32.AND P4, PT, R12, 0x7f800000, PT ;  /* 0x7f8000000c00780c */ /* 0x000fe40003f86070 */
[----:B------:R-:W-:Y:S01]  /*0c40*/  FMUL R32, R19, R32 ;  /* 0x0000002013207220 */ /* 0x000fe20000400000 */
[----:B------:R-:W-:-:S03]  /*0c50*/  FFMA.FTZ R31, R34, 1.1920928955078125e-07, R31 ;  /* 0x34000000221f7823 */ /* 0x000fc6000001001f */
[----:B------:R-:W-:Y:S01]  /*0c60*/  FFMA.FTZ R32, R19, R32, R19 ;  /* 0x0000002013207223 */ /* 0x000fe20000010013 */
[----:B------:R-:W-:-:S03]  /*0c70*/  IADD3 R19, R13, -0x3f2aaaab, RZ ;  /* 0xc0d555550d137810 */ /* 0x000fc60007ffe0ff */
[----:B------:R-:W-:Y:S01]  /*0c80*/  FFMA.FTZ R31, R31, 0.69314718246459960938, R32 ;  /* 0x3f3172181f1f7823 */ /* 0x000fe20000010020 */
[----:B------:R-:W-:Y:S02]  /*0c90*/  LOP3.LUT R32, R19, 0xff800000, RZ, 0xc0, !PT ;  /* 0xff80000013207812 */ /* 0x000fe400078ec0ff */
[----:B------:R-:W-:Y:S02]  /*0ca0*/  @P4 MOV R33, 0x7f800000 ;  /* 0x7f80000000214802 */ /* 0x000fe40000000f00 */
[----:B------:R-:W-:-:S03]  /*0cb0*/  IADD3 R19, R13, -R32, RZ ;  /* 0x800000200d137210 */ /* 0x000fc60007ffe0ff */
[----:B------:R-:W-:Y:S02]  /*0cc0*/  @P4 FFMA.FTZ R31, R12, R33, +INF ;  /* 0x7f8000000c1f4423 */ /* 0x000fe40000010021 */
[----:B------:R-:W-:Y:S01]  /*0cd0*/  FADD R19, R19, -1 ;  /* 0xbf80000013137421 */ /* 0x000fe20000000000 */
[----:B------:R-:W-:-:S03]  /*0ce0*/  I2FP.F32.S32 R33, R32 ;  /* 0x0000002000217245 */ /* 0x000fc60000201400 */
[----:B------:R-:W-:-:S04]  /*0cf0*/  FFMA.FTZ R32, R19, -R28, 0.14084610342979431152 ;  /* 0x3e1039f613207423 */ /* 0x000fc8000001081c */
[----:B------:R-:W-:-:S04]  /*0d00*/  FFMA.FTZ R32, R19, R32, -0.12148627638816833496 ;  /* 0xbdf8cdcc13207423 */ /* 0x000fc80000010020 */
[----:B------:R-:W-:-:S04]  /*0d10*/  FFMA.FTZ R32, R19, R32, 0.13980610668659210205 ;  /* 0x3e0f295513207423 */ /* 0x000fc80000010020 */
[----:B------:R-:W-:-:S04]  /*0d20*/  FFMA.FTZ R32, R19, R32, -0.16684235632419586182 ;  /* 0xbe2ad8b913207423 */ /* 0x000fc80000010020 */
[----:B------:R-:W-:Y:S01]  /*0d30*/  FFMA.FTZ R32, R19, R32, 0.20012299716472625732 ;  /* 0x3e4ced0b13207423 */ /* 0x000fe20000010020 */
[----:B------:R-:W-:-:S03]  /*0d40*/  FSETP.NEU.AND P5, PT, R12, RZ, PT ;  /* 0x000000ff0c00720b */ /* 0x000fc60003fad000 */
[C---:B------:R-:W-:Y:S01]  /*0d50*/  FFMA.FTZ R32, R19.reuse, R32, -0.24999669194221496582 ;  /* 0xbe7fff2213207423 */ /* 0x040fe20000010020 */
[----:B------:R-:W-:Y:S02]  /*0d60*/  FSEL R12, RZ, -23, P6 ;  /* 0xc1b80000ff0c7808 */ /* 0x000fe40003000000 */
[----:B------:R-:W-:Y:S01]  /*0d70*/  FSETP.GEU.AND P6, PT, R14, 1.175494350822287508e-38, PT ;  /* 0x008000000e00780b */ /* 0x000fe20003fce000 */
[----:B------:R-:W-:Y:S01]  /*0d80*/  FFMA.FTZ R32, R19, R32, 0.33333182334899902344 ;  /* 0x3eaaaa7813207423 */ /* 0x000fe20000010020 */
[----:B------:R-:W-:-:S03]  /*0d90*/  ISETP.GE.U32.AND P4, PT, R13, 0x7f800000, PT ;  /* 0x7f8000000d00780c */ /* 0x000fc60003f86070 */
[----:B------:R-:W-:-:S04]  /*0da0*/  FFMA.FTZ R32, R19, R32, -0.5 ;  /* 0xbf00000013207423 */ /* 0x000fc80000010020 */
[----:B------:R-:W-:Y:S01]  /*0db0*/  FMUL R32, R19, R32 ;  /* 0x0000002013207220 */ /* 0x000fe20000400000 */
[----:B------:R-:W-:-:S03]  /*0dc0*/  FFMA.FTZ R12, R33, 1.1920928955078125e-07, R12 ;  /* 0x34000000210c7823 */ /* 0x000fc6000001000c */
[----:B------:R-:W-:Y:S01]  /*0dd0*/  FFMA.FTZ R19, R19, R32, R19 ;  /* 0x0000002013137223 */ /* 0x000fe20000010013 */
[----:B------:R-:W-:Y:S01]  /*0de0*/  @!P6 FMUL R14, R14, 8388608 ;  /* 0x4b0000000e0ee820 */ /* 0x000fe20000400000 */
[----:B------:R-:W-:Y:S02]  /*0df0*/  @P4 MOV R32, 0x7f800000 ;  /* 0x7f80000000204802 */ /* 0x000fe40000000f00 */
[----:B------:R-:W-:Y:S02]  /*0e00*/  FFMA.FTZ R12, R12, 0.69314718246459960938, R19 ;  /* 0x3f3172180c0c7823 */ /* 0x000fe40000010013 */
[----:B------:R-:W-:Y:S01]  /*0e10*/  IADD3 R19, R14, -0x3f2aaaab, RZ ;  /* 0xc0d555550e137810 */ /* 0x000fe20007ffe0ff */
[----:B------:R-:W-:-:S03]  /*0e20*/  @P4 FFMA.FTZ R12, R13, R32, +INF ;  /* 0x7f8000000d0c4423 */ /* 0x000fc60000010020 */
[----:B------:R-:W-:Y:S02]  /*0e30*/  LOP3.LUT R19, R19, 0xff800000, RZ, 0xc0, !PT ;  /* 0xff80000013137812 */ /* 0x000fe400078ec0ff */
[----:B------:R-:W-:Y:S02]  /*0e40*/  FSETP.NEU.AND P4, PT, R13, RZ, PT ;  /* 0x000000ff0d00720b */ /* 0x000fe40003f8d000 */
[----:B------:R-:W-:Y:S02]  /*0e50*/  IADD3 R13, R14, -R19, RZ ;  /* 0x800000130e0d7210 */ /* 0x000fe40007ffe0ff */
[----:B------:R-:W-:-:S03]  /*0e60*/  I2FP.F32.S32 R33, R19 ;  /* 0x0000001300217245 */ /* 0x000fc60000201400 */
[----:B------:R-:W-:-:S04]  /*0e70*/  FADD R19, R13, -1 ;  /* 0xbf8000000d137421 */ /* 0x000fc80000000000 */
[----:B------:R-:W-:-:S04]  /*0e80*/  FFMA.FTZ R34, R19, -R28, 0.14084610342979431152 ;  /* 0x3e1039f613227423 */ /* 0x000fc8000001081c */
[----:B------:R-:W-:-:S04]  /*0e90*/  FFMA.FTZ R34, R19, R34, -0.12148627638816833496 ;  /* 0xbdf8cdcc13227423 */ /* 0x000fc80000010022 */
[----:B------:R-:W-:-:S04]  /*0ea0*/  FFMA.FTZ R34, R19, R34, 0.13980610668659210205 ;  /* 0x3e0f295513227423 */ /* 0x000fc80000010022 */
[----:B------:R-:W-:-:S04]  /*0eb0*/  FFMA.FTZ R34, R19, R34, -0.16684235632419586182 ;  /* 0xbe2ad8b913227423 */ /* 0x000fc80000010022 */
[----:B------:R-:W-:Y:S01]  /*0ec0*/  FFMA.FTZ R34, R19, R34, 0.20012299716472625732 ;  /* 0x3e4ced0b13227423 */ /* 0x000fe20000010022 */
[----:B------:R-:W-:-:S03]  /*0ed0*/  FSEL R32, RZ, -23, P6 ;  /* 0xc1b80000ff207808 */ /* 0x000fc60003000000 */
[----:B------:R-:W-:Y:S01]  /*0ee0*/  FFMA.FTZ R34, R19, R34, -0.24999669194221496582 ;  /* 0xbe7fff2213227423 */ /* 0x000fe20000010022 */
[----:B------:R-:W-:-:S03]  /*0ef0*/  FSETP.GEU.AND P6, PT, R15, 1.175494350822287508e-38, PT ;  /* 0x008000000f00780b */ /* 0x000fc60003fce000 */
[----:B------:R-:W-:-:S04]  /*0f00*/  FFMA.FTZ R34, R19, R34, 0.33333182334899902344 ;  /* 0x3eaaaa7813227423 */ /* 0x000fc80000010022 */
[----:B------:R-:W-:-:S04]  /*0f10*/  FFMA.FTZ R34, R19, R34, -0.5 ;  /* 0xbf00000013227423 */ /* 0x000fc80000010022 */
[----:B------:R-:W-:Y:S01]  /*0f20*/  FMUL R34, R19, R34 ;  /* 0x0000002213227220 */ /* 0x000fe20000400000 */
[----:B------:R-:W-:Y:S01]  /*0f30*/  FFMA.FTZ R32, R33, 1.1920928955078125e-07, R32 ;  /* 0x3400000021207823 */ /* 0x000fe20000010020 */
[----:B------:R-:W-:Y:S01]  /*0f40*/  @!P6 FMUL R15, R15, 8388608 ;  /* 0x4b0000000f0fe820 */ /* 0x000fe20000400000 */
[----:B------:R-:W-:Y:S01]  /*0f50*/  FSEL R13, R31, -INF , P5 ;  /* 0xff8000001f0d7808 */ /* 0x000fe20002800000 */
[----:B------:R-:W-:Y:S01]  /*0f60*/  FFMA.FTZ R19, R19, R34, R19 ;  /* 0x0000002213137223 */ /* 0x000fe20000010013 */
[----:B------:R-:W-:-:S03]  /*0f70*/  ISETP.GE.U32.AND P5, PT, R14, 0x7f800000, PT ;  /* 0x7f8000000e00780c */ /* 0x000fc60003fa6070 */
[----:B------:R-:W-:Y:S01]  /*0f80*/  FFMA.FTZ R31, R32, 0.69314718246459960938, R19 ;  /* 0x3f317218201f7823 */ /* 0x000fe20000010013 */
[----:B------:R-:W-:-:S04]  /*0f90*/  IADD3 R19, R15, -0x3f2aaaab, RZ ;  /* 0xc0d555550f137810 */ /* 0x000fc80007ffe0ff */
[----:B------:R-:W-:-:S04]  /*0fa0*/  LOP3.LUT R32, R19, 0xff800000, RZ, 0xc0, !PT ;  /* 0xff80000013207812 */ /* 0x000fc800078ec0ff */
[----:B------:R-:W-:Y:S02]  /*0fb0*/  IADD3 R19, R15, -R32, RZ ;  /* 0x800000200f137210 */ /* 0x000fe40007ffe0ff */
[----:B------:R-:W-:-:S03]  /*0fc0*/  @P5 MOV R33, 0x7f800000 ;  /* 0x7f80000000215802 */ /* 0x000fc60000000f00 */
[----:B------:R-:W-:Y:S02]  /*0fd0*/  FADD R19, R19, -1 ;  /* 0xbf80000013137421 */ /* 0x000fe40000000000 */
[C---:B------:R-:W-:Y:S01]  /*0fe0*/  @P5 FFMA.FTZ R31, R14.reuse, R33, +INF ;  /* 0x7f8000000e1f5423 */ /* 0x040fe20000010021 */
[----:B------:R-:W-:Y:S01]  /*0ff0*/  FSETP.NEU.AND P5, PT, R14, RZ, PT ;  /* 0x000000ff0e00720b */ /* 0x000fe20003fad000 */
[----:B------:R-:W-:-:S04]  /*1000*/  FFMA.FTZ R14, R19, -R28, 0.14084610342979431152 ;  /* 0x3e1039f6130e7423 */ /* 0x000fc8000001081c */
[----:B------:R-:W-:-:S04]  /*1010*/  FFMA.FTZ R14, R19, R14, -0.12148627638816833496 ;  /* 0xbdf8cdcc130e7423 */ /* 0x000fc8000001000e */
[----:B------:R-:W-:-:S04]  /*1020*/  FFMA.FTZ R14, R19, R14, 0.13980610668659210205 ;  /* 0x3e0f2955130e7423 */ /* 0x000fc8000001000e */
[----:B------:R-:W-:-:S04]  /*1030*/  FFMA.FTZ R14, R19, R14, -0.16684235632419586182 ;  /* 0xbe2ad8b9130e7423 */ /* 0x000fc8000001000e */
[----:B------:R-:W-:Y:S01]  /*1040*/  FFMA.FTZ R14, R19, R14, 0.20012299716472625732 ;  /* 0x3e4ced0b130e7423 */ /* 0x000fe2000001000e */
[----:B------:R-:W-:-:S03]  /*1050*/  FSEL R12, R12, -INF , P4 ;  /* 0xff8000000c0c7808 */ /* 0x000fc60002000000 */
[----:B------:R-:W-:Y:S01]  /*1060*/  FFMA.FTZ R14, R19, R14, -0.24999669194221496582 ;  /* 0xbe7fff22130e7423 */ /* 0x000fe2000001000e */
[----:B------:R-:W-:-:S03]  /*1070*/  ISETP.GE.U32.AND P4, PT, R15, 0x7f800000, PT ;  /* 0x7f8000000f00780c */ /* 0x000fc60003f86070 */
[----:B------:R-:W-:Y:S01]  /*1080*/  FFMA.FTZ R14, R19, R14, 0.33333182334899902344 ;  /* 0x3eaaaa78130e7423 */ /* 0x000fe2000001000e */
[----:B------:R-:W-:-:S03]  /*1090*/  I2FP.F32.S32 R33, R32 ;  /* 0x0000002000217245 */ /* 0x000fc60000201400 */
[----:B------:R-:W-:Y:S01]  /*10a0*/  FFMA.FTZ R14, R19, R14, -0.5 ;  /* 0xbf000000130e7423 */ /* 0x000fe2000001000e */
[----:B------:R-:W-:-:S03]  /*10b0*/  FSEL R32, RZ, -23, P6 ;  /* 0xc1b80000ff207808 */ /* 0x000fc60003000000 */
[----:B------:R-:W-:Y:S02]  /*10c0*/  FMUL R14, R19, R14 ;  /* 0x0000000e130e7220 */ /* 0x000fe40000400000 */
[----:B------:R-:W-:Y:S02]  /*10d0*/  FFMA.FTZ R32, R33, 1.1920928955078125e-07, R32 ;  /* 0x3400000021207823 */ /* 0x000fe40000010020 */
[----:B------:R-:W-:Y:S01]  /*10e0*/  FFMA.FTZ R19, R19, R14, R19 ;  /* 0x0000000e13137223 */ /* 0x000fe20000010013 */
[----:B------:R-:W-:Y:S01]  /*10f0*/  @P4 MOV R14, 0x7f800000 ;  /* 0x7f800000000e4802 */ /* 0x000fe20000000f00 */
[----:B------:R-:W-:Y:S02]  /*1100*/  FADD R8, -R13, R8 ;  /* 0x000000080d087221 */ /* 0x000fe40000000100 */
[----:B------:R-:W-:Y:S01]  /*1110*/  FFMA.FTZ R32, R32, 0.69314718246459960938, R19 ;  /* 0x3f31721820207823 */ /* 0x000fe20000010013 */
[----:B------:R-:W-:Y:S01]  /*1120*/  FADD R9, -R12, R9 ;  /* 0x000000090c097221 */ /* 0x000fe20000000100 */
[C---:B------:R-:W-:Y:S01]  /*1130*/  @P4 FFMA.FTZ R32, R15.reuse, R14, +INF ;  /* 0x7f8000000f204423 */ /* 0x040fe2000001000e */
[----:B------:R-:W-:-:S02]  /*1140*/  FSETP.NEU.AND P4, PT, R15, RZ, PT ;  /* 0x000000ff0f00720b */ /* 0x000fc40003f8d000 */
[----:B------:R-:W-:Y:S02]  /*1150*/  CS2R R12, SRZ ;  /* 0x00000000000c7805 */ /* 0x000fe4000001ff00 */
[----:B------:R-:W-:Y:S01]  /*1160*/  CS2R R14, SRZ ;  /* 0x00000000000e7805 */ /* 0x000fe2000001ff00 */
[----:B------:R-:W-:-:S05]  /*1170*/  IMAD.WIDE R18, R18, 0x4, R36 ;  /* 0x0000000412127825 */ /* 0x000fca00078e0224 */
[----:B------:R-:W2:Y:S01]  /*1180*/  @!P2 LDG.E.EL.128 R12, desc[UR4][R18.64] ;  /* 0x00000004120ca981 */ /* 0x000ea2000c2e1d00 */
[----:B------:R-:W-:-:S05]  /*1190*/  FSEL R33, R31, -INF , P5 ;  /* 0xff8000001f217808 */ /* 0x000fca0002800000 */
[----:B------:R-:W-:Y:S01]  /*11a0*/  FADD R10, -R33, R10 ;  /* 0x0000000a210a7221 */ /* 0x000fe20000000100 */
[----:B--2---:R-:W-:-:S13]  /*11b0*/  FSETP.GEU.AND P5, PT, R12, 1.175494350822287508e-38, PT ;  /* 0x008000000c00780b */ /* 0x004fda0003fae000 */
[----:B------:R-:W-:-:S05]  /*11c0*/  @!P5 FMUL R12, R12, 8388608 ;  /* 0x4b0000000c0cd820 */ /* 0x000fca0000400000 */
[----:B------:R-:W-:-:S04]  /*11d0*/  IADD3 R31, R12, -0x3f2aaaab, RZ ;  /* 0xc0d555550c1f7810 */ /* 0x000fc80007ffe0ff */
[----:B------:R-:W-:-:S04]  /*11e0*/  LOP3.LUT R31, R31, 0xff800000, RZ, 0xc0, !PT ;  /* 0xff8000001f1f7812 */ /* 0x000fc800078ec0ff */
        /* <DEDUP_REMOVED lines=8> */
[----:B------:R-:W-:-:S03]  /*1270*/  FSETP.GEU.AND P6, PT, R13, 1.175494350822287508e-38, PT ;  /* 0x008000000d00780b */ /* 0x000fc60003fce000 */
[----:B------:R-:W-:-:S04]  /*1280*/  FFMA.FTZ R34, R31, R34, -0.24999669194221496582 ;  /* 0xbe7fff221f227423 */ /* 0x000fc80000010022 */
[----:B------:R-:W-:Y:S01]  /*1290*/  FFMA.FTZ R34, R31, R34, 0.33333182334899902344 ;  /* 0x3eaaaa781f227423 */ /* 0x000fe20000010022 */
[----:B------:R-:W-:-:S03]  /*12a0*/  FSEL R33, RZ, -23, P5 ;  /* 0xc1b80000ff217808 */ /* 0x000fc60002800000 */
[----:B------:R-:W-:Y:S01]  /*12b0*/  FFMA.FTZ R34, R31, R34, -0.5 ;  /* 0xbf0000001f227423 */ /* 0x000fe20000010022 */
[----:B------:R-:W-:-:S03]  /*12c0*/  ISETP.GE.U32.AND P5, PT, R12, 0x7f800000, PT ;  /* 0x7f8000000c00780c */ /* 0x000fc60003fa6070 */
[----:B------:R-:W-:Y:S01]  /*12d0*/  FMUL R34, R31, R34 ;  /* 0x000000221f227220 */ /* 0x000fe20000400000 */
[----:B------:R-:W-:Y:S01]  /*12e0*/  FFMA.FTZ R18, R35, 1.1920928955078125e-07, R33 ;  /* 0x3400000023127823 */ /* 0x000fe20000010021 */
[----:B------:R-:W-:Y:S02]  /*12f0*/  @!P6 FMUL R13, R13, 8388608 ;  /* 0x4b0000000d0de820 */ /* 0x000fe40000400000 */
[----:B------:R-:W-:-:S04]  /*1300*/  FFMA.FTZ R31, R31, R34, R31 ;  /* 0x000000221f1f7223 */ /* 0x000fc8000001001f */
[----:B------:R-:W-:Y:S01]  /*1310*/  FFMA.FTZ R31, R18, 0.69314718246459960938, R31 ;  /* 0x3f317218121f7823 */ /* 0x000fe2000001001f */
[----:B------:R-:W-:Y:S02]  /*1320*/  IADD3 R18, R13, -0x3f2aaaab, RZ ;  /* 0xc0d555550d127810 */ /* 0x000fe40007ffe0ff */
[----:B------:R-:W-:Y:S02]  /*1330*/  @P5 MOV R19, 0x7f800000 ;  /* 0x7f80000000135802 */ /* 0x000fe40000000f00 */
[----:B------:R-:W-:-:S03]  /*1340*/  LOP3.LUT R18, R18, 0xff800000, RZ, 0xc0, !PT ;  /* 0xff80000012127812 */ /* 0x000fc600078ec0ff */
[----:B------:R-:W-:Y:S01]  /*1350*/  @P5 FFMA.FTZ R31, R12, R19, +INF ;  /* 0x7f8000000c1f5423 */ /* 0x000fe20000010013 */
        /* <DEDUP_REMOVED lines=13> */
[----:B------:R-:W-:Y:S02]  /*1430*/  FSEL R18, R32, -INF , P4 ;  /* 0xff80000020127808 */ /* 0x000fe40002000000 */
[----:B------:R-:W-:Y:S01]  /*1440*/  ISETP.GE.U32.AND P4, PT, R13, 0x7f800000, PT ;  /* 0x7f8000000d00780c */ /* 0x000fe20003f86070 */
[----:B------:R-:W-:-:S04]  /*1450*/  FFMA.FTZ R34, R19, R34, -0.5 ;  /* 0xbf00000013227423 */ /* 0x000fc80000010022 */
[----:B------:R-:W-:Y:S01]  /*1460*/  FMUL R34, R19, R34 ;  /* 0x0000002213227220 */ /* 0x000fe20000400000 */
[----:B------:R-:W-:-:S03]  /*1470*/  FFMA.FTZ R12, R33, 1.1920928955078125e-07, R12 ;  /* 0x34000000210c7823 */ /* 0x000fc6000001000c */
[----:B------:R-:W-:Y:S01]  /*1480*/  FFMA.FTZ R19, R19, R34, R19 ;  /* 0x0000002213137223 */ /* 0x000fe20000010013 */
[----:B------:R-:W-:-:S03]  /*1490*/  @!P6 FMUL R14, R14, 8388608 ;  /* 0x4b0000000e0ee820 */ /* 0x000fc60000400000 */
[----:B------:R-:W-:Y:S01]  /*14a0*/  FFMA.FTZ R19, R12, 0.69314718246459960938, R19 ;  /* 0x3f3172180c137823 */ /* 0x000fe20000010013 */
[----:B------:R-:W-:Y:S02]  /*14b0*/  @P4 MOV R32, 0x7f800000 ;  /* 0x7f80000000204802 */ /* 0x000fe40000000f00 */
[----:B------:R-:W-:-:S04]  /*14c0*/  IADD3 R12, R14, -0x3f2aaaab, RZ ;  /* 0xc0d555550e0c7810 */ /* 0x000fc80007ffe0ff */
[----:B------:R-:W-:Y:S01]  /*14d0*/  LOP3.LUT R33, R12, 0xff800000, RZ, 0xc0, !PT ;  /* 0xff8000000c217812 */ /* 0x000fe200078ec0ff */
[C---:B------:R-:W-:Y:S01]  /*14e0*/  @P4 FFMA.FTZ R19, R13.reuse, R32, +INF ;  /* 0x7f8000000d134423 */ /* 0x040fe20000010020 */
[----:B------:R-:W-:Y:S02]  /*14f0*/  FSETP.NEU.AND P4, PT, R13, RZ, PT ;  /* 0x000000ff0d00720b */ /* 0x000fe40003f8d000 */
[----:B------:R-:W-:-:S05]  /*1500*/  IADD3 R13, R14, -R33, RZ ;  /* 0x800000210e0d7210 */ /* 0x000fca0007ffe0ff */
        /* <DEDUP_REMOVED lines=9> */
[----:B------:R-:W-:Y:S01]  /*15a0*/  FFMA.FTZ R34, R13, R34, 0.33333182334899902344 ;  /* 0x3eaaaa780d227423 */ /* 0x000fe20000010022 */
[----:B------:R-:W-:-:S03]  /*15b0*/  I2FP.F32.S32 R33, R33 ;  /* 0x0000002100217245 */ /* 0x000fc60000201400 */
        /* <DEDUP_REMOVED lines=19> */
[----:B------:R-:W-:-:S04]  /*16f0*/  FFMA.FTZ R14, R13, R14, 0.20012299716472625732 ;  /* 0x3e4ced0b0d0e7423 */ /* 0x000fc8000001000e */
[----:B------:R-:W-:-:S04]  /*1700*/  FFMA.FTZ R14, R13, R14, -0.24999669194221496582 ;  /* 0xbe7fff220d0e7423 */ /* 0x000fc8000001000e */
[----:B------:R-:W-:Y:S01]  /*1710*/  FFMA.FTZ R14, R13, R14, 0.33333182334899902344 ;  /* 0x3eaaaa780d0e7423 */ /* 0x000fe2000001000e */
[----:B------:R-:W-:-:S03]  /*1720*/  I2FP.F32.S32 R33, R32 ;  /* 0x0000002000217245 */ /* 0x000fc60000201400 */
[----:B------:R-:W-:Y:S01]  /*1730*/  FFMA.FTZ R14, R13, R14, -0.5 ;  /* 0xbf0000000d0e7423 */ /* 0x000fe2000001000e */
[----:B------:R-:W-:-:S03]  /*1740*/  FSEL R32, RZ, -23, P6 ;  /* 0xc1b80000ff207808 */ /* 0x000fc60003000000 */
[----:B------:R-:W-:Y:S01]  /*1750*/  FMUL R14, R13, R14 ;  /* 0x0000000e0d0e7220 */ /* 0x000fe20000400000 */
[----:B------:R-:W-:Y:S01]  /*1760*/  FADD R11, -R18, R11 ;  /* 0x0000000b120b7221 */ /* 0x000fe20000000100 */
[----:B------:R-:W-:Y:S02]  /*1770*/  FFMA.FTZ R32, R33, 1.1920928955078125e-07, R32 ;  /* 0x3400000021207823 */ /* 0x000fe40000010020 */
[----:B------:R-:W-:Y:S01]  /*1780*/  FFMA.FTZ R13, R13, R14, R13 ;  /* 0x0000000e0d0d7223 */ /* 0x000fe2000001000d */
[----:B------:R-:W-:Y:S01]  /*1790*/  HFMA2.MMA R18, -RZ, RZ, 0, 0 ;  /* 0x00000000ff127435 */ /* 0x000fe200000001ff */
[----:B------:R-:W-:-:S04]  /*17a0*/  IMAD.WIDE R34, R16, 0x4, R36 ;  /* 0x0000000410227825 */ /* 0x000fc800078e0224 */
[----:B------:R-:W-:Y:S01]  /*17b0*/  FFMA.FTZ R32, R32, 0.69314718246459960938, R13 ;  /* 0x3f31721820207823 */ /* 0x000fe2000001000d */
[----:B------:R-:W-:Y:S01]  /*17c0*/  FSEL R13, R19, -INF , P4 ;  /* 0xff800000130d7808 */ /* 0x000fe20002000000 */
[----:B------:R-:W-:Y:S01]  /*17d0*/  IMAD.WIDE R36, R17, 0x4, R36 ;  /* 0x0000000411247825 */ /* 0x000fe200078e0224 */
[----:B------:R-:W-:Y:S02]  /*17e0*/  CS2R R16, SRZ ;  /* 0x0000000000107805 */ /* 0x000fe4000001ff00 */
[----:B------:R-:W-:-:S06]  /*17f0*/  MOV R19, RZ ;  /* 0x000000ff00137202 */ /* 0x000fcc0000000f00 */
[----:B------:R-:W2:Y:S01]  /*1800*/  @!P1 LDG.E.EL.128 R16, desc[UR4][R34.64] ;  /* 0x0000000422109981 */ /* 0x000ea2000c2e1d00 */
[----:B------:R-:W-:-:S13]  /*1810*/  ISETP.GE.U32.AND P6, PT, R15, 0x7f800000, PT ;  /* 0x7f8000000f00780c */ /* 0x000fda0003fc6070 */
[----:B------:R-:W-:-:S05]  /*1820*/  @P6 MOV R14, 0x7f800000 ;  /* 0x7f800000000e6802 */ /* 0x000fca0000000f00 */
[C---:B------:R-:W-:Y:S01]  /*1830*/  @P6 FFMA.FTZ R32, R15.reuse, R14, +INF ;  /* 0x7f8000000f206423 */ /* 0x040fe2000001000e */
[----:B------:R-:W-:Y:S01]  /*1840*/  FSETP.NEU.AND P4, PT, R15, RZ, PT ;  /* 0x000000ff0f00720b */ /* 0x000fe20003f8d000 */
        /* <DEDUP_REMOVED lines=17> */
[----:B------:R-:W-:-:S03]  /*1960*/  FSEL R14, R31, -INF , P5 ;  /* 0xff8000001f0e7808 */ /* 0x000fc60002800000 */
        /* <DEDUP_REMOVED lines=23> */
[----:B------:R-:W-:Y:S02]  /*1ae0*/  FFMA.FTZ R34, R31, R34, 0.33333182334899902344 ;  /* 0x3eaaaa781f227423 */ /* 0x000fe40000010022 */
[----:B------:R-:W-:Y:S01]  /*1af0*/  FFMA.FTZ R16, R15, 1.1920928955078125e-07, R16 ;  /* 0x340000000f107823 */ /* 0x000fe20000010010 */
[----:B------:R-:W-:Y:S01]  /*1b00*/  FSEL R15, R32, -INF , P4 ;  /* 0xff800000200f7808 */ /* 0x000fe20002000000 */
[----:B------:R-:W-:Y:S01]  /*1b10*/  FFMA.FTZ R34, R31, R34, -0.5 ;  /* 0xbf0000001f227423 */ /* 0x000fe20000010022 */
[----:B------:R-:W-:-:S03]  /*1b20*/  ISETP.GE.U32.AND P4, PT, R17, 0x7f800000, PT ;  /* 0x7f8000001100780c */ /* 0x000fc60003f86070 */
[----:B------:R-:W-:-:S04]  /*1b30*/  FMUL R34, R31, R34 ;  /* 0x000000221f227220 */ /* 0x000fc80000400000 */
[----:B------:R-:W-:Y:S01]  /*1b40*/  FFMA.FTZ R31, R31, R34, R31 ;  /* 0x000000221f1f7223 */ /* 0x000fe2000001001f */
[----:B------:R-:W-:-:S03]  /*1b50*/  @!P6 FMUL R18, R18, 8388608 ;  /* 0x4b0000001212e820 */ /* 0x000fc60000400000 */
[----:B------:R-:W-:Y:S02]  /*1b60*/  FFMA.FTZ R31, R16, 0.69314718246459960938, R31 ;  /* 0x3f317218101f7823 */ /* 0x000fe4000001001f */
[----:B------:R-:W-:Y:S02]  /*1b70*/  IADD3 R16, R18, -0x3f2aaaab, RZ ;  /* 0xc0d5555512107810 */ /* 0x000fe40007ffe0ff */
[----:B------:R-:W-:Y:S02]  /*1b80*/  @P4 MOV R32, 0x7f800000 ;  /* 0x7f80000000204802 */ /* 0x000fe40000000f00 */
[----:B------:R-:W-:-:S03]  /*1b90*/  LOP3.LUT R33, R16, 0xff800000, RZ, 0xc0, !PT ;  /* 0xff80000010217812 */ /* 0x000fc600078ec0ff */
        /* <DEDUP_REMOVED lines=9> */
[----:B------:R-:W-:Y:S02]  /*1c30*/  FSEL R32, RZ, -23, P6 ;  /* 0xc1b80000ff207808 */ /* 0x000fe40003000000 */
[----:B------:R-:W-:Y:S01]  /*1c40*/  FSETP.GEU.AND P6, PT, R19, 1.175494350822287508e-38, PT ;  /* 0x008000001300780b */ /* 0x000fe20003fce000 */
[----:B------:R-:W-:Y:S01]  /*1c50*/  FFMA.FTZ R16, R17, R16, -0.24999669194221496582 ;  /* 0xbe7fff2211107423 */ /* 0x000fe20000010010 */
[----:B------:R-:W-:-:S03]  /*1c60*/  FSEL R30, R30, -INF , P5 ;  /* 0xff8000001e1e7808 */ /* 0x000fc60002800000 */
[----:B------:R-:W-:Y:S01]  /*1c70*/  FFMA.FTZ R16, R17, R16, 0.33333182334899902344 ;  /* 0x3eaaaa7811107423 */ /* 0x000fe20000010010 */
[----:B------:R-:W-:-:S03]  /*1c80*/  ISETP.GE.U32.AND P5, PT, R18, 0x7f800000, PT ;  /* 0x7f8000001200780c */ /* 0x000fc60003fa6070 */
[----:B------:R-:W-:Y:S01]  /*1c90*/  FFMA.FTZ R16, R17, R16, -0.5 ;  /* 0xbf00000011107423 */ /* 0x000fe20000010010 */
[----:B------:R-:W-:-:S03]  /*1ca0*/  I2FP.F32.S32 R33, R33 ;  /* 0x0000002100217245 */ /* 0x000fc60000201400 */
[----:B------:R-:W-:Y:S01]  /*1cb0*/  FMUL R16, R17, R16 ;  /* 0x0000001011107220 */ /* 0x000fe20000400000 */
[----:B------:R-:W-:Y:S01]  /*1cc0*/  @!P6 FMUL R19, R19, 8388608 ;  /* 0x4b0000001313e820 */ /* 0x000fe20000400000 */
[----:B------:R-:W-:Y:S02]  /*1cd0*/  FFMA.FTZ R32, R33, 1.1920928955078125e-07, R32 ;  /* 0x3400000021207823 */ /* 0x000fe40000010020 */
[----:B------:R-:W-:Y:S02]  /*1ce0*/  FFMA.FTZ R17, R17, R16, R17 ;  /* 0x0000001011117223 */ /* 0x000fe40000010011 */
[----:B------:R-:W-:Y:S02]  /*1cf0*/  IADD3 R16, R19, -0x3f2aaaab, RZ ;  /* 0xc0d5555513107810 */ /* 0x000fe40007ffe0ff */
[----:B------:R-:W-:Y:S01]  /*1d00*/  FFMA.FTZ R32, R32, 0.69314718246459960938, R17 ;  /* 0x3f31721820207823 */ /* 0x000fe20000010011 */
[----:B------:R-:W-:Y:S02]  /*1d10*/  @P5 MOV R17, 0x7f800000 ;  /* 0x7f80000000115802 */ /* 0x000fe40000000f00 */
[----:B------:R-:W-:-:S03]  /*1d20*/  LOP3.LUT R16, R16, 0xff800000, RZ, 0xc0, !PT ;  /* 0xff80000010107812 */ /* 0x000fc600078ec0ff */
[----:B------:R-:W-:Y:S01]  /*1d30*/  @P5 FFMA.FTZ R32, R18, R17, +INF ;  /* 0x7f80000012205423 */ /* 0x000fe20000010011 */
[----:B------:R-:W-:Y:S02]  /*1d40*/  IADD3 R17, R19, -R16, RZ ;  /* 0x8000001013117210 */ /* 0x000fe40007ffe0ff */
[----:B------:R-:W-:Y:S02]  /*1d50*/  I2FP.F32.S32 R16, R16 ;  /* 0x0000001000107245 */ /* 0x000fe40000201400 */
[----:B------:R-:W-:Y:S01]  /*1d60*/  FSEL R33, RZ, -23, P6 ;  /* 0xc1b80000ff217808 */ /* 0x000fe20003000000 */
[----:B------:R-:W-:-:S04]  /*1d70*/  FADD R17, R17, -1 ;  /* 0xbf80000011117421 */ /* 0x000fc80000000000 */
[----:B------:R-:W-:Y:S01]  /*1d80*/  FFMA.FTZ R33, R16, 1.1920928955078125e-07, R33 ;  /* 0x3400000010217823 */ /* 0x000fe20000010021 */
[----:B------:R-:W-:-:S04]  /*1d90*/  FFMA.FTZ R16, R17, -R28, 0.14084610342979431152 ;  /* 0x3e1039f611107423 */ /* 0x000fc8000001081c */
[----:B------:R-:W-:-:S04]  /*1da0*/  FFMA.FTZ R16, R17, R16, -0.12148627638816833496 ;  /* 0xbdf8cdcc11107423 */ /* 0x000fc80000010010 */
[----:B------:R-:W-:-:S04]  /*1db0*/  FFMA.FTZ R16, R17, R16, 0.13980610668659210205 ;  /* 0x3e0f295511107423 */ /* 0x000fc80000010010 */
[----:B------:R-:W-:-:S04]  /*1dc0*/  FFMA.FTZ R16, R17, R16, -0.16684235632419586182 ;  /* 0xbe2ad8b911107423 */ /* 0x000fc80000010010 */
[----:B------:R-:W-:-:S04]  /*1dd0*/  FFMA.FTZ R16, R17, R16, 0.20012299716472625732 ;  /* 0x3e4ced0b11107423 */ /* 0x000fc80000010010 */
[----:B------:R-:W-:-:S04]  /*1de0*/  FFMA.FTZ R16, R17, R16, -0.24999669194221496582 ;  /* 0xbe7fff2211107423 */ /* 0x000fc80000010010 */
[----:B------:R-:W-:Y:S01]  /*1df0*/  FFMA.FTZ R16, R17, R16, 0.33333182334899902344 ;  /* 0x3eaaaa7811107423 */ /* 0x000fe20000010010 */
[----:B------:R-:W-:-:S03]  /*1e00*/  ISETP.GE.U32.AND P6, PT, R19, 0x7f800000, PT ;  /* 0x7f8000001300780c */ /* 0x000fc60003fc6070 */
[----:B------:R-:W-:-:S04]  /*1e10*/  FFMA.FTZ R16, R17, R16, -0.5 ;  /* 0xbf00000011107423 */ /* 0x000fc80000010010 */
[----:B------:R-:W-:-:S04]  /*1e20*/  FMUL R16, R17, R16 ;  /* 0x0000001011107220 */ /* 0x000fc80000400000 */
[----:B------:R-:W-:Y:S01]  /*1e30*/  FFMA.FTZ R16, R17, R16, R17 ;  /* 0x0000001011107223 */ /* 0x000fe20000010011 */
[----:B------:R-:W-:-:S03]  /*1e40*/  FSETP.NEU.AND P5, PT, R18, RZ, PT ;  /* 0x000000ff1200720b */ /* 0x000fc60003fad000 */
[----:B------:R-:W-:Y:S01]  /*1e50*/  FFMA.FTZ R33, R33, 0.69314718246459960938, R16 ;  /* 0x3f31721821217823 */ /* 0x000fe20000010010 */
[----:B------:R-:W-:Y:S01]  /*1e60*/  @P6 MOV R16, 0x7f800000 ;  /* 0x7f80000000106802 */ /* 0x000fe20000000f00 */
[----:B------:R-:W-:Y:S01]  /*1e70*/  HFMA2.MMA R18, -RZ, RZ, 0, 0 ;  /* 0x00000000ff127435 */ /* 0x000fe200000001ff */
[----:B------:R-:W-:Y:S02]  /*1e80*/  FSEL R31, R31, -INF , P4 ;  /* 0xff8000001f1f7808 */ /* 0x000fe40002000000 */
[C---:B------:R-:W-:Y:S01]  /*1e90*/  FSETP.NEU.AND P4, PT, R19.reuse, RZ, PT ;  /* 0x000000ff1300720b */ /* 0x040fe20003f8d000 */
[----:B------:R-:W-:Y:S01]  /*1ea0*/  @P6 FFMA.FTZ R33, R19, R16, +INF ;  /* 0x7f80000013216423 */ /* 0x000fe20000010010 */
[----:B------:R-:W-:Y:S02]  /*1eb0*/  CS2R R16, SRZ ;  /* 0x0000000000107805 */ /* 0x000fe4000001ff00 */
[----:B------:R-:W-:-:S06]  /*1ec0*/  MOV R19, RZ ;  /* 0x000000ff00137202 */ /* 0x000fcc0000000f00 */
[----:B------:R-:W2:Y:S01]  /*1ed0*/  @!P0 LDG.E.EL.128 R16, desc[UR4][R36.64] ;  /* 0x0000000424108981 */ /* 0x000ea2000c2e1d00 */
[----:B------:R-:W-:Y:S01]  /*1ee0*/  FADD R13, -R13, R29 ;  /* 0x0000001d0d0d7221 */ /* 0x000fe20000000100 */
[----:B------:R-:W-:Y:S01]  /*1ef0*/  FADD R14, -R14, R27 ;  /* 0x0000001b0e0e7221 */ /* 0x000fe20000000100 */
[----:B------:R-:W-:Y:S01]  /*1f00*/  FSEL R32, R32, -INF , P5 ;  /* 0xff80000020207808 */ /* 0x000fe20002800000 */
[----:B------:R-:W-:Y:S01]  /*1f10*/  FADD R15, -R15, R26 ;  /* 0x0000001a0f0f7221 */ /* 0x000fe20000000100 */
[----:B--2---:R-:W-:-:S13]  /*1f20*/  FSETP.GEU.AND P6, PT, R16, 1.175494350822287508e-38, PT ;  /* 0x008000001000780b */ /* 0x004fda0003fce000 */
[----:B------:R-:W-:-:S05]  /*1f30*/  @!P6 FMUL R16, R16, 8388608 ;  /* 0x4b0000001010e820 */ /* 0x000fca0000400000 */
[----:B------:R-:W-:-:S04]  /*1f40*/  IADD3 R29, R16, -0x3f2aaaab, RZ ;  /* 0xc0d55555101d7810 */ /* 0x000fc80007ffe0ff */
[----:B------:R-:W-:-:S04]  /*1f50*/  LOP3.LUT R29, R29, 0xff800000, RZ, 0xc0, !PT ;  /* 0xff8000001d1d7812 */ /* 0x000fc800078ec0ff */
        /* <DEDUP_REMOVED lines=9> */
[----:B------:R-:W-:Y:S01]  /*1ff0*/  FFMA.FTZ R34, R27, R34, 0.20012299716472625732 ;  /* 0x3e4ced0b1b227423 */ /* 0x000fe20000010022 */
[----:B------:R-:W-:-:S03]  /*2000*/  FSETP.GEU.AND P6, PT, R17, 1.175494350822287508e-38, PT ;  /* 0x008000001100780b */ /* 0x000fc60003fce000 */
[----:B------:R-:W-:-:S04]  /*2010*/  FFMA.FTZ R34, R27, R34, -0.24999669194221496582 ;  /* 0xbe7fff221b227423 */ /* 0x000fc80000010022 */
[----:B------:R-:W-:-:S04]  /*2020*/  FFMA.FTZ R34, R27, R34, 0.33333182334899902344 ;  /* 0x3eaaaa781b227423 */ /* 0x000fc80000010022 */
[----:B------:R-:W-:-:S04]  /*2030*/  FFMA.FTZ R34, R27, R34, -0.5 ;  /* 0xbf0000001b227423 */ /* 0x000fc80000010022 */
[----:B------:R-:W-:Y:S01]  /*2040*/  FMUL R34, R27, R34 ;  /* 0x000000221b227220 */ /* 0x000fe20000400000 */
[----:B------:R-:W-:Y:S01]  /*2050*/  @!P6 FMUL R17, R17, 8388608 ;  /* 0x4b0000001111e820 */ /* 0x000fe20000400000 */
[----:B------:R-:W-:Y:S02]  /*2060*/  ISETP.GE.U32.AND P5, PT, R16, 0x7f800000, PT ;  /* 0x7f8000001000780c */ /* 0x000fe40003fa6070 */
[----:B------:R-:W-:-:S04]  /*2070*/  FFMA.FTZ R34, R27, R34, R27 ;  /* 0x000000221b227223 */ /* 0x000fc8000001001b */
[----:B------:R-:W-:Y:S01]  /*2080*/  FFMA.FTZ R27, R29, 0.69314718246459960938, R34 ;  /* 0x3f3172181d1b7823 */ /* 0x000fe20000010022 */
[----:B------:R-:W-:-:S04]  /*2090*/  IADD3 R29, R17, -0x3f2aaaab, RZ ;  /* 0xc0d55555111d7810 */ /* 0x000fc80007ffe0ff */
        /* <DEDUP_REMOVED lines=12> */
[----:B------:R-:W-:Y:S01]  /*2160*/  FFMA.FTZ R34, R29, R34, -0.24999669194221496582 ;  /* 0xbe7fff221d227423 */ /* 0x000fe20000010022 */
[----:B------:R-:W-:Y:S02]  /*2170*/  FSEL R16, RZ, -23, P6 ;  /* 0xc1b80000ff107808 */ /* 0x000fe40003000000 */
[----:B------:R-:W-:Y:S01]  /*2180*/  ISETP.GE.U32.AND P6, PT, R17, 0x7f800000, PT ;  /* 0x7f8000001100780c */ /* 0x000fe20003fc6070 */
[----:B------:R-:W-:-:S04]  /*2190*/  FFMA.FTZ R34, R29, R34, 0.33333182334899902344 ;  /* 0x3eaaaa781d227423 */ /* 0x000fc80000010022 */
[----:B------:R-:W-:-:S04]  /*21a0*/  FFMA.FTZ R34, R29, R34, -0.5 ;  /* 0xbf0000001d227423 */ /* 0x000fc80000010022 */
[----:B------:R-:W-:Y:S01]  /*21b0*/  FMUL R34, R29, R34 ;  /* 0x000000221d227220 */ /* 0x000fe20000400000 */
[----:B------:R-:W-:-:S03]  /*21c0*/  FFMA.FTZ R16, R35, 1.1920928955078125e-07, R16 ;  /* 0x3400000023107823 */ /* 0x000fc60000010010 */
[----:B------:R-:W-:Y:S01]  /*21d0*/  FFMA.FTZ R29, R29, R34, R29 ;  /* 0x000000221d1d7223 */ /* 0x000fe2000001001d */
[----:B------:R-:W-:-:S03]  /*21e0*/  @P6 MOV R34, 0x7f800000 ;  /* 0x7f80000000226802 */ /* 0x000fc60000000f00 */
[----:B------:R-:W-:Y:S02]  /*21f0*/  FFMA.FTZ R16, R16, 0.69314718246459960938, R29 ;  /* 0x3f31721810107823 */ /* 0x000fe4000001001d */
[----:B------:R-:W-:Y:S01]  /*2200*/  @P6 FFMA.FTZ R16, R17, R34, +INF ;  /* 0x7f80000011106423 */ /* 0x000fe20000010022 */
[----:B------:R-:W-:-:S13]  /*2210*/  FSETP.GEU.AND P6, PT, R18, 1.175494350822287508e-38, PT ;  /* 0x008000001200780b */ /* 0x000fda0003fce000 */
        /* <DEDUP_REMOVED lines=10> */
[----:B------:R-:W-:-:S04]  /*22c0*/  FFMA.FTZ R34, R29, R34, 0.20012299716472625732 ;  /* 0x3e4ced0b1d227423 */ /* 0x000fc80000010022 */
[----:B------:R-:W-:Y:S01]  /*22d0*/  FFMA.FTZ R34, R29, R34, -0.24999669194221496582 ;  /* 0xbe7fff221d227423 */ /* 0x000fe20000010022 */
[----:B------:R-:W-:-:S03]  /*22e0*/  FSEL R26, RZ, -23, P6 ;  /* 0xc1b80000ff1a7808 */ /* 0x000fc60003000000 */
[----:B------:R-:W-:Y:S01]  /*22f0*/  FFMA.FTZ R34, R29, R34, 0.33333182334899902344 ;  /* 0x3eaaaa781d227423 */ /* 0x000fe20000010022 */
[----:B------:R-:W-:-:S03]  /*2300*/  ISETP.GE.U32.AND P6, PT, R18, 0x7f800000, PT ;  /* 0x7f8000001200780c */ /* 0x000fc60003fc6070 */
[----:B------:R-:W-:-:S04]  /*2310*/  FFMA.FTZ R34, R29, R34, -0.5 ;  /* 0xbf0000001d227423 */ /* 0x000fc80000010022 */
[----:B------:R-:W-:Y:S01]  /*2320*/  FMUL R34, R29, R34 ;  /* 0x000000221d227220 */ /* 0x000fe20000400000 */
[----:B------:R-:W-:-:S03]  /*2330*/  FFMA.FTZ R26, R35, 1.1920928955078125e-07, R26 ;  /* 0x34000000231a7823 */ /* 0x000fc6000001001a */
[----:B------:R-:W-:-:S04]  /*2340*/  FFMA.FTZ R29, R29, R34, R29 ;  /* 0x000000221d1d7223 */ /* 0x000fc8000001001d */
[----:B------:R-:W-:Y:S01]  /*2350*/  FFMA.FTZ R26, R26, 0.69314718246459960938, R29 ;  /* 0x3f3172181a1a7823 */ /* 0x000fe2000001001d */
[----:B------:R-:W-:-:S05]  /*2360*/  @P6 MOV R29, 0x7f800000 ;  /* 0x7f800000001d6802 */ /* 0x000fca0000000f00 */
[----:B------:R-:W-:Y:S01]  /*2370*/  @P6 FFMA.FTZ R26, R18, R29, +INF ;  /* 0x7f800000121a6423 */ /* 0x000fe2000001001d */
[----:B------:R-:W-:-:S13]  /*2380*/  FSETP.GEU.AND P6, PT, R19, 1.175494350822287508e-38, PT ;  /* 0x008000001300780b */ /* 0x000fda0003fce000 */
[----:B------:R-:W-:-:S05]  /*2390*/  @!P6 FMUL R19, R19, 8388608 ;  /* 0x4b0000001313e820 */ /* 0x000fca0000400000 */
[----:B------:R-:W-:-:S04]  /*23a0*/  IADD3 R29, R19, -0x3f2aaaab, RZ ;  /* 0xc0d55555131d7810 */ /* 0x000fc80007ffe0ff */
[----:B------:R-:W-:-:S04]  /*23b0*/  LOP3.LUT R34, R29, 0xff800000, RZ, 0xc0, !PT ;  /* 0xff8000001d227812 */ /* 0x000fc800078ec0ff */
        /* <DEDUP_REMOVED lines=9> */
[----:B------:R-:W-:-:S03]  /*2450*/  ISETP.GE.U32.AND P6, PT, R19, 0x7f800000, PT ;  /* 0x7f8000001300780c */ /* 0x000fc60003fc6070 */
[----:B------:R-:W-:Y:S01]  /*2460*/  FFMA.FTZ R28, R35, R28, 0.33333182334899902344 ;  /* 0x3eaaaa78231c7423 */ /* 0x000fe2000001001c */
[----:B------:R-:W-:-:S03]  /*2470*/  I2FP.F32.S32 R34, R34 ;  /* 0x0000002200227245 */ /* 0x000fc60000201400 */
[----:B------:R-:W-:-:S04]  /*2480*/  FFMA.FTZ R28, R35, R28, -0.5 ;  /* 0xbf000000231c7423 */ /* 0x000fc8000001001c */
[C---:B------:R-:W-:Y:S01]  /*2490*/  FMUL R28, R35.reuse, R28 ;  /* 0x0000001c231c7220 */ /* 0x040fe20000400000 */
[----:B------:R-:W-:Y:S01]  /*24a0*/  FFMA.FTZ R29, R34, 1.1920928955078125e-07, R29 ;  /* 0x34000000221d7823 */ /* 0x000fe2000001001d */
[----:B------:R-:W-:Y:S02]  /*24b0*/  @P6 MOV R34, 0x7f800000 ;  /* 0x7f80000000226802 */ /* 0x000fe40000000f00 */
[----:B------:R-:W-:-:S04]  /*24c0*/  FFMA.FTZ R28, R35, R28, R35 ;  /* 0x0000001c231c7223 */ /* 0x000fc80000010023 */
[----:B------:R-:W-:Y:S01]  /*24d0*/  FFMA.FTZ R28, R29, 0.69314718246459960938, R28 ;  /* 0x3f3172181d1c7823 */ /* 0x000fe2000001001c */
[----:B------:R-:W-:Y:S02]  /*24e0*/  @P6 FFMA.FTZ R28, R19, R34, +INF ;  /* 0x7f800000131c6423 */ /* 0x000fe40000010022 */
[----:B------:R-:W0:Y:S01]  /*24f0*/  LDC.64 R34, c[0x0][0x230] ;  /* 0x00008c00ff227b82 */ /* 0x000e220000000a00 */
[-C--:B------:R-:W-:Y:S02]  /*2500*/  LEA R37, R7, R4.reuse, 0xc ;  /* 0x0000000407257211 */ /* 0x080fe400078e60ff */
[-C--:B------:R-:W-:Y:S02]  /*2510*/  LEA R7, R6, R4.reuse, 0xc ;  /* 0x0000000406077211 */ /* 0x080fe400078e60ff */
[----:B------:R-:W-:Y:S02]  /*2520*/  FSETP.NEU.AND P6, PT, R17, RZ, PT ;  /* 0x000000ff1100720b */ /* 0x000fe40003fcd000 */
[----:B------:R-:W-:-:S02]  /*2530*/  LEA R3, R3, R4, 0xc ;  /* 0x0000000403037211 */ /* 0x000fc400078e60ff */
[----:B------:R-:W-:Y:S01]  /*2540*/  LEA R17, R5, R4, 0xc ;  /* 0x0000000405117211 */ /* 0x000fe200078e60ff */
[----:B------:R-:W-:Y:S01]  /*2550*/  FADD R6, -R32, R0 ;  /* 0x0000000020067221 */ /* 0x000fe20000000100 */
[----:B------:R-:W-:Y:S01]  /*2560*/  FSEL R0, R27, -INF , P5 ;  /* 0xff8000001b007808 */ /* 0x000fe20002800000 */
[----:B0-----:R-:W-:-:S04]  /*2570*/  IMAD.WIDE R36, R37, 0x4, R34 ;  /* 0x0000000425247825 */ /* 0x001fc800078e0222 */
[----:B------:R-:W-:Y:S01]  /*2580*/  IMAD.WIDE R4, R7, 0x4, R34 ;  /* 0x0000000407047825 */ /* 0x000fe200078e0222 */
[----:B------:R-:W-:Y:S01]  /*2590*/  FSEL R7, R33, -INF , P4 ;  /* 0xff80000021077808 */ /* 0x000fe20002000000 */
[----:B------:R0:W-:Y:S01]  /*25a0*/  @!P3 STG.E.128 desc[UR4][R36.64], R8 ;  /* 0x000000082400b986 */ /* 0x0001e2000c101d04 */
[----:B------:R-:W-:Y:S02]  /*25b0*/  FSETP.NEU.AND P3, PT, R18, RZ, PT ;  /* 0x000000ff1200720b */ /* 0x000fe40003f6d000 */
[----:B------:R-:W-:Y:S01]  /*25c0*/  FSETP.NEU.AND P4, PT, R19, RZ, PT ;  /* 0x000000ff1300720b */ /* 0x000fe20003f8d000 */
[----:B------:R1:W-:Y:S01]  /*25d0*/  @!P2 STG.E.128 desc[UR4][R4.64], R12 ;  /* 0x0000000c0400a986 */ /* 0x0003e2000c101d04 */
[----:B------:R-:W-:Y:S01]  /*25e0*/  FADD R7, -R7, R2 ;  /* 0x0000000207077221 */ /* 0x000fe20000000100 */
[----:B------:R-:W-:Y:S01]  /*25f0*/  FSEL R26, R26, -INF , P3 ;  /* 0xff8000001a1a7808 */ /* 0x000fe20001800000 */
[----:B0-----:R-:W-:Y:S01]  /*2600*/  IMAD.WIDE R8, R3, 0x4, R34 ;  /* 0x0000000403087825 */ /* 0x001fe200078e0222 */
[----:B------:R-:W-:-:S03]  /*2610*/  FSEL R3, R16, -INF , P6 ;  /* 0xff80000010037808 */ /* 0x000fc60003000000 */
[----:B-1----:R-:W-:Y:S01]  /*2620*/  FADD R4, -R30, R21 ;  /* 0x000000151e047221 */ /* 0x002fe20000000100 */
[----:B------:R-:W-:Y:S01]  /*2630*/  FADD R5, -R31, R20 ;  /* 0x000000141f057221 */ /* 0x000fe20000000100 */
[----:B------:R-:W-:Y:S01]  /*2640*/  FSEL R11, R28, -INF , P4 ;  /* 0xff8000001c0b7808 */ /* 0x000fe20002000000 */
[----:B------:R-:W-:-:S03]  /*2650*/  IMAD.WIDE R34, R17, 0x4, R34 ;  /* 0x0000000411227825 */ /* 0x000fc600078e0222 */
[----:B------:R0:W-:Y:S01]  /*2660*/  @!P1 STG.E.128 desc[UR4][R8.64], R4 ;  /* 0x0000000408009986 */ /* 0x0001e2000c101d04 */
[----:B------:R-:W-:Y:S01]  /*2670*/  FADD R16, -R0, R25 ;  /* 0x0000001900107221 */ /* 0x000fe20000000100 */
[----:B------:R-:W-:Y:S01]  /*2680*/  FADD R17, -R3, R24 ;  /* 0x0000001803117221 */ /* 0x000fe20000000100 */
[----:B------:R-:W-:Y:S01]  /*2690*/  FADD R18, -R26, R23 ;  /* 0x000000171a127221 */ /* 0x000fe20000000100 */
[----:B------:R-:W-:Y:S01]  /*26a0*/  FADD R19, R22, -R11 ;  /* 0x8000000b16137221 */ /* 0x000fe20000000000 */
[----:B0-----:R-:W-:Y:S06]  /*26b0*/  @P0 EXIT ;  /* 0x000000000000094d */ /* 0x001fec0003800000 */
[----:B------:R-:W-:Y:S01]  /*26c0*/  STG.E.128 desc[UR4][R34.64], R16 ;  /* 0x0000001022007986 */ /* 0x000fe2000c101d04 */
[----:B------:R-:W-:Y:S05]  /*26d0*/  EXIT ;  /* 0x000000000000794d */ /* 0x000fea0003800000 */
.L_x_0:
[----:B------:R-:W-:-:S00]  /*26e0*/  BRA `(.L_x_0) ;  /* 0xfffffffc00fc7947 */ /* 0x000fc0000383ffff */
[----:B------:R-:W-:-:S00]  /*26f0*/  NOP ;  /* 0x0000000000007918 */ /* 0x000fc00000000000 */
        /* <DEDUP_REMOVED lines=8> */
.L_x_1:


//--------------------- .nv.global.init           --------------------------
	.section	.nv.global.init,"aw",@progbits
.nv.global.init:
	.type		_$_str,@object
	.size		_$_str,(.L_0 - _$_str)
_$_str:
        /*0000*/ 	.byte	0x5f, 0x5f, 0x43, 0x55, 0x44, 0x41, 0x5f, 0x46, 0x54, 0x5a, 0x00
.L_0:


//--------------------- .nv.constant0.triton_poi_fused__log_softmax_convolution_38 --------------------------
	.section	.nv.constant0.triton_poi_fused__log_softmax_convolution_38,"a",@progbits
	.sectionflags	@""
	.align	4
.nv.constant0.triton_poi_fused__log_softmax_convolution_38:
	.zero		576
